//
// Generated by NVIDIA NVVM Compiler
//
// Compiler Build ID: CL-36424714
// Cuda compilation tools, release 13.0, V13.0.88
// Based on NVVM 20.0.0
//

.version 9.0
.target sm_100
.address_size 64

	// .globl	_Z13activate_reluPfi

.visible .entry _Z13activate_reluPfi(
	.param .u64 .ptr .align 1 _Z13activate_reluPfi_param_0,
	.param .u32 _Z13activate_reluPfi_param_1
)
{
	.reg .pred 	%p<2>;
	.reg .b32 	%r<6>;
	.reg .b32 	%f<3>;
	.reg .b64 	%rd<5>;

	ld.param.u64 	%rd1, [_Z13activate_reluPfi_param_0];
	ld.param.u32 	%r2, [_Z13activate_reluPfi_param_1];
	mov.u32 	%r3, %ctaid.x;
	mov.u32 	%r4, %ntid.x;
	mov.u32 	%r5, %tid.x;
	mad.lo.s32 	%r1, %r3, %r4, %r5;
	setp.ge.s32 	%p1, %r1, %r2;
	@%p1 bra 	$L__BB0_2;
	cvta.to.global.u64 	%rd2, %rd1;
	mul.wide.s32 	%rd3, %r1, 4;
	add.s64 	%rd4, %rd2, %rd3;
	ld.global.f32 	%f1, [%rd4];
	max.f32 	%f2, %f1, 0f00000000;
	st.global.f32 	[%rd4], %f2;
$L__BB0_2:
	ret;

}
	// .globl	_Z17add_bias_and_reluPfS_iii
.visible .entry _Z17add_bias_and_reluPfS_iii(
	.param .u64 .ptr .align 1 _Z17add_bias_and_reluPfS_iii_param_0,
	.param .u64 .ptr .align 1 _Z17add_bias_and_reluPfS_iii_param_1,
	.param .u32 _Z17add_bias_and_reluPfS_iii_param_2,
	.param .u32 _Z17add_bias_and_reluPfS_iii_param_3,
	.param .u32 _Z17add_bias_and_reluPfS_iii_param_4
)
{
	.reg .pred 	%p<2>;
	.reg .b32 	%r<12>;
	.reg .b32 	%f<5>;
	.reg .b64 	%rd<9>;

	ld.param.u64 	%rd1, [_Z17add_bias_and_reluPfS_iii_param_0];
	ld.param.u64 	%rd2, [_Z17add_bias_and_reluPfS_iii_param_1];
	ld.param.u32 	%r4, [_Z17add_bias_and_reluPfS_iii_param_2];
	ld.param.u32 	%r2, [_Z17add_bias_and_reluPfS_iii_param_3];
	ld.param.u32 	%r3, [_Z17add_bias_and_reluPfS_iii_param_4];
	mov.u32 	%r5, %ctaid.x;
	mov.u32 	%r6, %ntid.x;
	mov.u32 	%r7, %tid.x;
	mad.lo.s32 	%r1, %r5, %r6, %r7;
	mul.lo.s32 	%r8, %r2, %r4;
	mul.lo.s32 	%r9, %r8, %r3;
	setp.ge.s32 	%p1, %r1, %r9;
	@%p1 bra 	$L__BB1_2;
	cvta.to.global.u64 	%rd3, %rd2;
	cvta.to.global.u64 	%rd4, %rd1;
	mul.lo.s32 	%r10, %r3, %r2;
	div.s32 	%r11, %r1, %r10;
	mul.wide.s32 	%rd5, %r11, 4;
	add.s64 	%rd6, %rd3, %rd5;
	ld.global.f32 	%f1, [%rd6];
	mul.wide.s32 	%rd7, %r1, 4;
	add.s64 	%rd8, %rd4, %rd7;
	ld.global.f32 	%f2, [%rd8];
	add.f32 	%f3, %f1, %f2;
	max.f32 	%f4, %f3, 0f00000000;
	st.global.f32 	[%rd8], %f4;
$L__BB1_2:
	ret;

}
	// .globl	_Z17pooling_operationPfS_iiiiiii
.visible .entry _Z17pooling_operationPfS_iiiiiii(
	.param .u64 .ptr .align 1 _Z17pooling_operationPfS_iiiiiii_param_0,
	.param .u64 .ptr .align 1 _Z17pooling_operationPfS_iiiiiii_param_1,
	.param .u32 _Z17pooling_operationPfS_iiiiiii_param_2,
	.param .u32 _Z17pooling_operationPfS_iiiiiii_param_3,
	.param .u32 _Z17pooling_operationPfS_iiiiiii_param_4,
	.param .u32 _Z17pooling_operationPfS_iiiiiii_param_5,
	.param .u32 _Z17pooling_operationPfS_iiiiiii_param_6,
	.param .u32 _Z17pooling_operationPfS_iiiiiii_param_7,
	.param .u32 _Z17pooling_operationPfS_iiiiiii_param_8
)
{
	.reg .pred 	%p<71>;
	.reg .b32 	%r<72>;
	.reg .b32 	%f<84>;
	.reg .b64 	%rd<15>;

	ld.param.u64 	%rd6, [_Z17pooling_operationPfS_iiiiiii_param_0];
	ld.param.u64 	%rd5, [_Z17pooling_operationPfS_iiiiiii_param_1];
	ld.param.u32 	%r34, [_Z17pooling_operationPfS_iiiiiii_param_2];
	ld.param.u32 	%r28, [_Z17pooling_operationPfS_iiiiiii_param_3];
	ld.param.u32 	%r29, [_Z17pooling_operationPfS_iiiiiii_param_4];
	ld.param.u32 	%r30, [_Z17pooling_operationPfS_iiiiiii_param_5];
	ld.param.u32 	%r31, [_Z17pooling_operationPfS_iiiiiii_param_6];
	ld.param.u32 	%r32, [_Z17pooling_operationPfS_iiiiiii_param_7];
	ld.param.u32 	%r33, [_Z17pooling_operationPfS_iiiiiii_param_8];
	cvta.to.global.u64 	%rd1, %rd6;
	mov.u32 	%r35, %ctaid.x;
	mov.u32 	%r36, %ntid.x;
	mov.u32 	%r37, %tid.x;
	mad.lo.s32 	%r1, %r35, %r36, %r37;
	mul.lo.s32 	%r38, %r32, %r34;
	mul.lo.s32 	%r39, %r38, %r33;
	setp.ge.s32 	%p1, %r1, %r39;
	@%p1 bra 	$L__BB2_45;
	mul.lo.s32 	%r40, %r33, %r32;
	div.s32 	%r2, %r1, %r40;
	mul.lo.s32 	%r41, %r2, %r40;
	sub.s32 	%r42, %r1, %r41;
	div.s32 	%r3, %r42, %r33;
	rem.s32 	%r4, %r1, %r33;
	setp.lt.s32 	%p2, %r30, 1;
	mov.f32 	%f62, 0fFF800000;
	@%p2 bra 	$L__BB2_44;
	mul.lo.s32 	%r5, %r3, %r31;
	mul.lo.s32 	%r6, %r4, %r31;
	mul.lo.s32 	%r7, %r2, %r28;
	and.b32  	%r8, %r30, 7;
	add.s32 	%r9, %r8, -1;
	and.b32  	%r10, %r30, 3;
	and.b32  	%r11, %r30, 2147483640;
	and.b32  	%r12, %r30, 1;
	mov.f32 	%f62, 0fFF800000;
	mov.b32 	%r67, 0;
$L__BB2_3:
	setp.lt.u32 	%p3, %r30, 8;
	add.s32 	%r14, %r67, %r5;
	add.s32 	%r45, %r14, %r7;
	mul.lo.s32 	%r15, %r45, %r29;
	mov.b32 	%r70, 0;
	@%p3 bra 	$L__BB2_22;
	mov.b32 	%r68, 0;
$L__BB2_5:
	.pragma "nounroll";
	setp.ge.s32 	%p4, %r14, %r28;
	add.s32 	%r17, %r68, %r6;
	setp.ge.s32 	%p5, %r17, %r29;
	add.s32 	%r47, %r17, %r15;
	mul.wide.s32 	%rd7, %r47, 4;
	add.s64 	%rd2, %rd1, %rd7;
	or.pred  	%p6, %p4, %p5;
	@%p6 bra 	$L__BB2_7;
	ld.global.f32 	%f43, [%rd2];
	setp.gt.f32 	%p7, %f43, %f62;
	selp.f32 	%f62, %f43, %f62, %p7;
$L__BB2_7:
	add.s32 	%r48, %r17, 1;
	setp.ge.s32 	%p9, %r48, %r29;
	or.pred  	%p10, %p4, %p9;
	@%p10 bra 	$L__BB2_9;
	ld.global.f32 	%f44, [%rd2+4];
	setp.gt.f32 	%p11, %f44, %f62;
	selp.f32 	%f62, %f44, %f62, %p11;
$L__BB2_9:
	add.s32 	%r49, %r17, 2;
	setp.ge.s32 	%p13, %r49, %r29;
	or.pred  	%p14, %p4, %p13;
	@%p14 bra 	$L__BB2_11;
	ld.global.f32 	%f45, [%rd2+8];
	setp.gt.f32 	%p15, %f45, %f62;
	selp.f32 	%f62, %f45, %f62, %p15;
$L__BB2_11:
	add.s32 	%r50, %r17, 3;
	setp.ge.s32 	%p17, %r50, %r29;
	or.pred  	%p18, %p4, %p17;
	@%p18 bra 	$L__BB2_13;
	ld.global.f32 	%f46, [%rd2+12];
	setp.gt.f32 	%p19, %f46, %f62;
	selp.f32 	%f62, %f46, %f62, %p19;
$L__BB2_13:
	add.s32 	%r51, %r17, 4;
	setp.ge.s32 	%p21, %r51, %r29;
	or.pred  	%p22, %p4, %p21;
	@%p22 bra 	$L__BB2_15;
	ld.global.f32 	%f47, [%rd2+16];
	setp.gt.f32 	%p23, %f47, %f62;
	selp.f32 	%f62, %f47, %f62, %p23;
$L__BB2_15:
	add.s32 	%r52, %r17, 5;
	setp.ge.s32 	%p25, %r52, %r29;
	or.pred  	%p26, %p4, %p25;
	@%p26 bra 	$L__BB2_17;
	ld.global.f32 	%f48, [%rd2+20];
	setp.gt.f32 	%p27, %f48, %f62;
	selp.f32 	%f62, %f48, %f62, %p27;
$L__BB2_17:
	add.s32 	%r53, %r17, 6;
	setp.ge.s32 	%p29, %r53, %r29;
	or.pred  	%p30, %p4, %p29;
	@%p30 bra 	$L__BB2_19;
	ld.global.f32 	%f49, [%rd2+24];
	setp.gt.f32 	%p31, %f49, %f62;
	selp.f32 	%f62, %f49, %f62, %p31;
$L__BB2_19:
	add.s32 	%r54, %r17, 7;
	setp.ge.s32 	%p33, %r54, %r29;
	or.pred  	%p34, %p4, %p33;
	@%p34 bra 	$L__BB2_21;
	ld.global.f32 	%f50, [%rd2+28];
	setp.gt.f32 	%p35, %f50, %f62;
	selp.f32 	%f62, %f50, %f62, %p35;
$L__BB2_21:
	add.s32 	%r68, %r68, 8;
	setp.ne.s32 	%p36, %r68, %r11;
	mov.u32 	%r70, %r11;
	@%p36 bra 	$L__BB2_5;
$L__BB2_22:
	setp.eq.s32 	%p37, %r8, 0;
	@%p37 bra 	$L__BB2_43;
	setp.lt.u32 	%p38, %r9, 3;
	@%p38 bra 	$L__BB2_33;
	setp.ge.s32 	%p39, %r14, %r28;
	add.s32 	%r20, %r70, %r6;
	setp.ge.s32 	%p40, %r20, %r29;
	add.s32 	%r56, %r20, %r15;
	mul.wide.s32 	%rd8, %r56, 4;
	add.s64 	%rd3, %rd1, %rd8;
	or.pred  	%p41, %p39, %p40;
	@%p41 bra 	$L__BB2_26;
	ld.global.f32 	%f52, [%rd3];
	setp.gt.f32 	%p42, %f52, %f62;
	selp.f32 	%f62, %f52, %f62, %p42;
$L__BB2_26:
	add.s32 	%r57, %r20, 1;
	setp.ge.s32 	%p44, %r57, %r29;
	or.pred  	%p45, %p39, %p44;
	@%p45 bra 	$L__BB2_28;
	ld.global.f32 	%f53, [%rd3+4];
	setp.gt.f32 	%p46, %f53, %f62;
	selp.f32 	%f62, %f53, %f62, %p46;
$L__BB2_28:
	add.s32 	%r58, %r20, 2;
	setp.ge.s32 	%p48, %r58, %r29;
	or.pred  	%p49, %p39, %p48;
	@%p49 bra 	$L__BB2_30;
	ld.global.f32 	%f54, [%rd3+8];
	setp.gt.f32 	%p50, %f54, %f62;
	selp.f32 	%f62, %f54, %f62, %p50;
$L__BB2_30:
	add.s32 	%r59, %r20, 3;
	setp.ge.s32 	%p52, %r59, %r29;
	or.pred  	%p53, %p39, %p52;
	@%p53 bra 	$L__BB2_32;
	ld.global.f32 	%f55, [%rd3+12];
	setp.gt.f32 	%p54, %f55, %f62;
	selp.f32 	%f62, %f55, %f62, %p54;
$L__BB2_32:
	add.s32 	%r70, %r70, 4;
$L__BB2_33:
	setp.eq.s32 	%p55, %r10, 0;
	@%p55 bra 	$L__BB2_43;
	setp.eq.s32 	%p56, %r10, 1;
	@%p56 bra 	$L__BB2_40;
	setp.ge.s32 	%p57, %r14, %r28;
	add.s32 	%r23, %r70, %r6;
	setp.ge.s32 	%p58, %r23, %r29;
	add.s32 	%r61, %r23, %r15;
	mul.wide.s32 	%rd9, %r61, 4;
	add.s64 	%rd4, %rd1, %rd9;
	or.pred  	%p59, %p57, %p58;
	@%p59 bra 	$L__BB2_37;
	ld.global.f32 	%f57, [%rd4];
	setp.gt.f32 	%p60, %f57, %f62;
	selp.f32 	%f62, %f57, %f62, %p60;
$L__BB2_37:
	add.s32 	%r62, %r23, 1;
	setp.ge.s32 	%p62, %r62, %r29;
	or.pred  	%p63, %p57, %p62;
	@%p63 bra 	$L__BB2_39;
	ld.global.f32 	%f58, [%rd4+4];
	setp.gt.f32 	%p64, %f58, %f62;
	selp.f32 	%f62, %f58, %f62, %p64;
$L__BB2_39:
	add.s32 	%r70, %r70, 2;
$L__BB2_40:
	setp.eq.s32 	%p65, %r12, 0;
	@%p65 bra 	$L__BB2_43;
	setp.ge.s32 	%p66, %r14, %r28;
	add.s32 	%r26, %r70, %r6;
	setp.ge.s32 	%p67, %r26, %r29;
	or.pred  	%p68, %p66, %p67;
	@%p68 bra 	$L__BB2_43;
	add.s32 	%r64, %r26, %r15;
	mul.wide.s32 	%rd10, %r64, 4;
	add.s64 	%rd11, %rd1, %rd10;
	ld.global.f32 	%f59, [%rd11];
	setp.gt.f32 	%p69, %f59, %f62;
	selp.f32 	%f62, %f59, %f62, %p69;
$L__BB2_43:
	add.s32 	%r67, %r67, 1;
	setp.ne.s32 	%p70, %r67, %r30;
	@%p70 bra 	$L__BB2_3;
$L__BB2_44:
	mad.lo.s32 	%r65, %r2, %r32, %r3;
	mad.lo.s32 	%r66, %r65, %r33, %r4;
	cvta.to.global.u64 	%rd12, %rd5;
	mul.wide.s32 	%rd13, %r66, 4;
	add.s64 	%rd14, %rd12, %rd13;
	st.global.f32 	[%rd14], %f62;
$L__BB2_45:
	ret;

}
	// .globl	_Z21convolution_operationPfS_S_iiiiiiiii
.visible .entry _Z21convolution_operationPfS_S_iiiiiiiii(
	.param .u64 .ptr .align 1 _Z21convolution_operationPfS_S_iiiiiiiii_param_0,
	.param .u64 .ptr .align 1 _Z21convolution_operationPfS_S_iiiiiiiii_param_1,
	.param .u64 .ptr .align 1 _Z21convolution_operationPfS_S_iiiiiiiii_param_2,
	.param .u32 _Z21convolution_operationPfS_S_iiiiiiiii_param_3,
	.param .u32 _Z21convolution_operationPfS_S_iiiiiiiii_param_4,
	.param .u32 _Z21convolution_operationPfS_S_iiiiiiiii_param_5,
	.param .u32 _Z21convolution_operationPfS_S_iiiiiiiii_param_6,
	.param .u32 _Z21convolution_operationPfS_S_iiiiiiiii_param_7,
	.param .u32 _Z21convolution_operationPfS_S_iiiiiiiii_param_8,
	.param .u32 _Z21convolution_operationPfS_S_iiiiiiiii_param_9,
	.param .u32 _Z21convolution_operationPfS_S_iiiiiiiii_param_10,
	.param .u32 _Z21convolution_operationPfS_S_iiiiiiiii_param_11
)
{
	.reg .pred 	%p<93>;
	.reg .b32 	%r<86>;
	.reg .b32 	%f<103>;
	.reg .b64 	%rd<30>;

	ld.param.u64 	%rd8, [_Z21convolution_operationPfS_S_iiiiiiiii_param_0];
	ld.param.u64 	%rd9, [_Z21convolution_operationPfS_S_iiiiiiiii_param_1];
	ld.param.u32 	%r26, [_Z21convolution_operationPfS_S_iiiiiiiii_param_3];
	ld.param.u32 	%r27, [_Z21convolution_operationPfS_S_iiiiiiiii_param_4];
	ld.param.u32 	%r28, [_Z21convolution_operationPfS_S_iiiiiiiii_param_5];
	ld.param.u32 	%r34, [_Z21convolution_operationPfS_S_iiiiiiiii_param_6];
	ld.param.u32 	%r29, [_Z21convolution_operationPfS_S_iiiiiiiii_param_7];
	ld.param.u32 	%r30, [_Z21convolution_operationPfS_S_iiiiiiiii_param_8];
	ld.param.u32 	%r31, [_Z21convolution_operationPfS_S_iiiiiiiii_param_9];
	ld.param.u32 	%r32, [_Z21convolution_operationPfS_S_iiiiiiiii_param_10];
	ld.param.u32 	%r33, [_Z21convolution_operationPfS_S_iiiiiiiii_param_11];
	cvta.to.global.u64 	%rd1, %rd9;
	cvta.to.global.u64 	%rd2, %rd8;
	mov.u32 	%r35, %ctaid.x;
	mov.u32 	%r36, %ntid.x;
	mov.u32 	%r37, %tid.x;
	mad.lo.s32 	%r1, %r35, %r36, %r37;
	mul.lo.s32 	%r38, %r32, %r34;
	mul.lo.s32 	%r39, %r38, %r33;
	setp.ge.s32 	%p2, %r1, %r39;
	mov.f32 	%f81, 0f00000000;
	@%p2 bra 	$L__BB3_48;
	mul.lo.s32 	%r40, %r33, %r32;
	div.s32 	%r2, %r1, %r40;
	mul.lo.s32 	%r41, %r2, %r40;
	sub.s32 	%r42, %r1, %r41;
	div.s32 	%r3, %r42, %r33;
	rem.s32 	%r4, %r1, %r33;
	setp.lt.s32 	%p3, %r28, 1;
	@%p3 bra 	$L__BB3_47;
	setp.lt.s32 	%p4, %r29, 1;
	mul.lo.s32 	%r43, %r3, %r30;
	sub.s32 	%r5, %r43, %r31;
	mul.lo.s32 	%r44, %r4, %r30;
	sub.s32 	%r6, %r44, %r31;
	@%p4 bra 	$L__BB3_47;
	and.b32  	%r7, %r29, 7;
	and.b32  	%r8, %r29, 2147483640;
	mov.f32 	%f81, 0f00000000;
	mov.b32 	%r80, 0;
$L__BB3_4:
	mov.b32 	%r81, 0;
$L__BB3_5:
	setp.lt.u32 	%p5, %r29, 8;
	add.s32 	%r48, %r5, %r81;
	setp.gt.s32 	%p6, %r48, -1;
	setp.lt.s32 	%p7, %r48, %r26;
	and.pred  	%p1, %p6, %p7;
	mad.lo.s32 	%r49, %r80, %r26, %r48;
	mul.lo.s32 	%r11, %r49, %r27;
	mad.lo.s32 	%r50, %r2, %r28, %r80;
	mad.lo.s32 	%r51, %r50, %r29, %r81;
	mul.lo.s32 	%r12, %r51, %r29;
	mov.b32 	%r84, 0;
	@%p5 bra 	$L__BB3_24;
	mov.b32 	%r82, 0;
$L__BB3_7:
	.pragma "nounroll";
	add.s32 	%r14, %r6, %r82;
	setp.gt.s32 	%p8, %r14, -1;
	setp.lt.s32 	%p9, %r14, %r27;
	and.pred  	%p10, %p8, %p9;
	and.pred  	%p11, %p1, %p10;
	add.s32 	%r53, %r14, %r11;
	mul.wide.s32 	%rd10, %r53, 4;
	add.s64 	%rd3, %rd2, %rd10;
	add.s32 	%r54, %r82, %r12;
	mul.wide.s32 	%rd11, %r54, 4;
	add.s64 	%rd4, %rd1, %rd11;
	not.pred 	%p12, %p11;
	@%p12 bra 	$L__BB3_9;
	ld.global.f32 	%f45, [%rd3];
	ld.global.f32 	%f46, [%rd4];
	fma.rn.f32 	%f81, %f45, %f46, %f81;
$L__BB3_9:
	add.s32 	%r55, %r14, 1;
	setp.gt.s32 	%p13, %r55, -1;
	setp.lt.s32 	%p14, %r55, %r27;
	and.pred  	%p15, %p13, %p14;
	and.pred  	%p16, %p1, %p15;
	not.pred 	%p17, %p16;
	@%p17 bra 	$L__BB3_11;
	ld.global.f32 	%f47, [%rd3+4];
	ld.global.f32 	%f48, [%rd4+4];
	fma.rn.f32 	%f81, %f47, %f48, %f81;
$L__BB3_11:
	add.s32 	%r56, %r14, 2;
	setp.gt.s32 	%p18, %r56, -1;
	setp.lt.s32 	%p19, %r56, %r27;
	and.pred  	%p20, %p18, %p19;
	and.pred  	%p21, %p1, %p20;
	not.pred 	%p22, %p21;
	@%p22 bra 	$L__BB3_13;
	ld.global.f32 	%f49, [%rd3+8];
	ld.global.f32 	%f50, [%rd4+8];
	fma.rn.f32 	%f81, %f49, %f50, %f81;
$L__BB3_13:
	add.s32 	%r57, %r14, 3;
	setp.gt.s32 	%p23, %r57, -1;
	setp.lt.s32 	%p24, %r57, %r27;
	and.pred  	%p25, %p23, %p24;
	and.pred  	%p26, %p1, %p25;
	not.pred 	%p27, %p26;
	@%p27 bra 	$L__BB3_15;
	ld.global.f32 	%f51, [%rd3+12];
	ld.global.f32 	%f52, [%rd4+12];
	fma.rn.f32 	%f81, %f51, %f52, %f81;
$L__BB3_15:
	add.s32 	%r58, %r14, 4;
	setp.gt.s32 	%p28, %r58, -1;
	setp.lt.s32 	%p29, %r58, %r27;
	and.pred  	%p30, %p28, %p29;
	and.pred  	%p31, %p1, %p30;
	not.pred 	%p32, %p31;
	@%p32 bra 	$L__BB3_17;
	ld.global.f32 	%f53, [%rd3+16];
	ld.global.f32 	%f54, [%rd4+16];
	fma.rn.f32 	%f81, %f53, %f54, %f81;
$L__BB3_17:
	add.s32 	%r59, %r14, 5;
	setp.gt.s32 	%p33, %r59, -1;
	setp.lt.s32 	%p34, %r59, %r27;
	and.pred  	%p35, %p33, %p34;
	and.pred  	%p36, %p1, %p35;
	not.pred 	%p37, %p36;
	@%p37 bra 	$L__BB3_19;
	ld.global.f32 	%f55, [%rd3+20];
	ld.global.f32 	%f56, [%rd4+20];
	fma.rn.f32 	%f81, %f55, %f56, %f81;
$L__BB3_19:
	add.s32 	%r60, %r14, 6;
	setp.gt.s32 	%p38, %r60, -1;
	setp.lt.s32 	%p39, %r60, %r27;
	and.pred  	%p40, %p38, %p39;
	and.pred  	%p41, %p1, %p40;
	not.pred 	%p42, %p41;
	@%p42 bra 	$L__BB3_21;
	ld.global.f32 	%f57, [%rd3+24];
	ld.global.f32 	%f58, [%rd4+24];
	fma.rn.f32 	%f81, %f57, %f58, %f81;
$L__BB3_21:
	add.s32 	%r61, %r14, 7;
	setp.gt.s32 	%p43, %r61, -1;
	setp.lt.s32 	%p44, %r61, %r27;
	and.pred  	%p45, %p43, %p44;
	and.pred  	%p46, %p1, %p45;
	not.pred 	%p47, %p46;
	@%p47 bra 	$L__BB3_23;
	ld.global.f32 	%f59, [%rd3+28];
	ld.global.f32 	%f60, [%rd4+28];
	fma.rn.f32 	%f81, %f59, %f60, %f81;
$L__BB3_23:
	add.s32 	%r82, %r82, 8;
	setp.ne.s32 	%p48, %r82, %r8;
	mov.u32 	%r84, %r8;
	@%p48 bra 	$L__BB3_7;
$L__BB3_24:
	setp.eq.s32 	%p49, %r7, 0;
	@%p49 bra 	$L__BB3_45;
	add.s32 	%r62, %r7, -1;
	setp.lt.u32 	%p50, %r62, 3;
	@%p50 bra 	$L__BB3_35;
	add.s32 	%r17, %r6, %r84;
	setp.gt.s32 	%p51, %r17, -1;
	setp.lt.s32 	%p52, %r17, %r27;
	and.pred  	%p53, %p51, %p52;
	and.pred  	%p55, %p1, %p53;
	add.s32 	%r63, %r17, %r11;
	mul.wide.s32 	%rd12, %r63, 4;
	add.s64 	%rd5, %rd2, %rd12;
	add.s32 	%r64, %r84, %r12;
	mul.wide.s32 	%rd13, %r64, 4;
	add.s64 	%rd6, %rd1, %rd13;
	not.pred 	%p56, %p55;
	@%p56 bra 	$L__BB3_28;
	ld.global.f32 	%f62, [%rd5];
	ld.global.f32 	%f63, [%rd6];
	fma.rn.f32 	%f81, %f62, %f63, %f81;
$L__BB3_28:
	add.s32 	%r65, %r17, 1;
	setp.gt.s32 	%p57, %r65, -1;
	setp.lt.s32 	%p58, %r65, %r27;
	and.pred  	%p59, %p57, %p58;
	and.pred  	%p60, %p1, %p59;
	not.pred 	%p61, %p60;
	@%p61 bra 	$L__BB3_30;
	ld.global.f32 	%f64, [%rd5+4];
	ld.global.f32 	%f65, [%rd6+4];
	fma.rn.f32 	%f81, %f64, %f65, %f81;
$L__BB3_30:
	add.s32 	%r66, %r17, 2;
	setp.gt.s32 	%p62, %r66, -1;
	setp.lt.s32 	%p63, %r66, %r27;
	and.pred  	%p64, %p62, %p63;
	and.pred  	%p65, %p1, %p64;
	not.pred 	%p66, %p65;
	@%p66 bra 	$L__BB3_32;
	ld.global.f32 	%f66, [%rd5+8];
	ld.global.f32 	%f67, [%rd6+8];
	fma.rn.f32 	%f81, %f66, %f67, %f81;
$L__BB3_32:
	add.s32 	%r67, %r17, 3;
	setp.gt.s32 	%p67, %r67, -1;
	setp.lt.s32 	%p68, %r67, %r27;
	and.pred  	%p69, %p67, %p68;
	and.pred  	%p70, %p1, %p69;
	not.pred 	%p71, %p70;
	@%p71 bra 	$L__BB3_34;
	ld.global.f32 	%f68, [%rd5+12];
	ld.global.f32 	%f69, [%rd6+12];
	fma.rn.f32 	%f81, %f68, %f69, %f81;
$L__BB3_34:
	add.s32 	%r84, %r84, 4;
$L__BB3_35:
	and.b32  	%r68, %r29, 3;
	setp.eq.s32 	%p72, %r68, 0;
	@%p72 bra 	$L__BB3_45;
	setp.eq.s32 	%p73, %r68, 1;
	@%p73 bra 	$L__BB3_42;
	add.s32 	%r20, %r6, %r84;
	setp.gt.s32 	%p74, %r20, -1;
	setp.lt.s32 	%p75, %r20, %r27;
	and.pred  	%p76, %p74, %p75;
	and.pred  	%p77, %p1, %p76;
	not.pred 	%p78, %p77;
	@%p78 bra 	$L__BB3_39;
	add.s32 	%r69, %r20, %r11;
	mul.wide.s32 	%rd14, %r69, 4;
	add.s64 	%rd15, %rd2, %rd14;
	ld.global.f32 	%f71, [%rd15];
	add.s32 	%r70, %r84, %r12;
	mul.wide.s32 	%rd16, %r70, 4;
	add.s64 	%rd17, %rd1, %rd16;
	ld.global.f32 	%f72, [%rd17];
	fma.rn.f32 	%f81, %f71, %f72, %f81;
$L__BB3_39:
	add.s32 	%r71, %r20, 1;
	setp.gt.s32 	%p79, %r71, -1;
	setp.lt.s32 	%p80, %r71, %r27;
	and.pred  	%p81, %p79, %p80;
	and.pred  	%p82, %p1, %p81;
	not.pred 	%p83, %p82;
	@%p83 bra 	$L__BB3_41;
	add.s32 	%r73, %r20, %r11;
	mul.wide.s32 	%rd18, %r73, 4;
	add.s64 	%rd19, %rd2, %rd18;
	ld.global.f32 	%f73, [%rd19+4];
	add.s32 	%r74, %r84, %r12;
	mul.wide.s32 	%rd20, %r74, 4;
	add.s64 	%rd21, %rd1, %rd20;
	ld.global.f32 	%f74, [%rd21+4];
	fma.rn.f32 	%f81, %f73, %f74, %f81;
$L__BB3_41:
	add.s32 	%r84, %r84, 2;
$L__BB3_42:
	and.b32  	%r75, %r29, 1;
	setp.eq.b32 	%p84, %r75, 1;
	not.pred 	%p85, %p84;
	@%p85 bra 	$L__BB3_45;
	add.s32 	%r23, %r6, %r84;
	setp.gt.s32 	%p86, %r23, -1;
	setp.lt.s32 	%p87, %r23, %r27;
	and.pred  	%p88, %p86, %p87;
	and.pred  	%p89, %p1, %p88;
	not.pred 	%p90, %p89;
	@%p90 bra 	$L__BB3_45;
	add.s32 	%r76, %r23, %r11;
	mul.wide.s32 	%rd22, %r76, 4;
	add.s64 	%rd23, %rd2, %rd22;
	ld.global.f32 	%f75, [%rd23];
	add.s32 	%r77, %r84, %r12;
	mul.wide.s32 	%rd24, %r77, 4;
	add.s64 	%rd25, %rd1, %rd24;
	ld.global.f32 	%f76, [%rd25];
	fma.rn.f32 	%f81, %f75, %f76, %f81;
$L__BB3_45:
	add.s32 	%r81, %r81, 1;
	setp.ne.s32 	%p91, %r81, %r29;
	@%p91 bra 	$L__BB3_5;
	add.s32 	%r80, %r80, 1;
	setp.ne.s32 	%p92, %r80, %r28;
	@%p92 bra 	$L__BB3_4;
$L__BB3_47:
	ld.param.u64 	%rd29, [_Z21convolution_operationPfS_S_iiiiiiiii_param_2];
	mad.lo.s32 	%r78, %r2, %r32, %r3;
	mad.lo.s32 	%r79, %r78, %r33, %r4;
	cvta.to.global.u64 	%rd26, %rd29;
	mul.wide.s32 	%rd27, %r79, 4;
	add.s64 	%rd28, %rd26, %rd27;
	st.global.f32 	[%rd28], %f81;
$L__BB3_48:
	ret;

}
	// .globl	_Z11dense_layerPfS_S_S_ii
.visible .entry _Z11dense_layerPfS_S_S_ii(
	.param .u64 .ptr .align 1 _Z11dense_layerPfS_S_S_ii_param_0,
	.param .u64 .ptr .align 1 _Z11dense_layerPfS_S_S_ii_param_1,
	.param .u64 .ptr .align 1 _Z11dense_layerPfS_S_S_ii_param_2,
	.param .u64 .ptr .align 1 _Z11dense_layerPfS_S_S_ii_param_3,
	.param .u32 _Z11dense_layerPfS_S_S_ii_param_4,
	.param .u32 _Z11dense_layerPfS_S_S_ii_param_5
)
{
	.reg .pred 	%p<11>;
	.reg .b32 	%r<38>;
	.reg .b32 	%f<110>;
	.reg .b64 	%rd<35>;

	ld.param.u64 	%rd12, [_Z11dense_layerPfS_S_S_ii_param_0];
	ld.param.u64 	%rd13, [_Z11dense_layerPfS_S_S_ii_param_1];
	ld.param.u64 	%rd10, [_Z11dense_layerPfS_S_S_ii_param_2];
	ld.param.u64 	%rd11, [_Z11dense_layerPfS_S_S_ii_param_3];
	ld.param.u32 	%r23, [_Z11dense_layerPfS_S_S_ii_param_4];
	ld.param.u32 	%r24, [_Z11dense_layerPfS_S_S_ii_param_5];
	cvta.to.global.u64 	%rd1, %rd13;
	cvta.to.global.u64 	%rd2, %rd12;
	mov.u32 	%r25, %ctaid.x;
	mov.u32 	%r26, %ntid.x;
	mov.u32 	%r27, %tid.x;
	mad.lo.s32 	%r1, %r25, %r26, %r27;
	setp.ge.s32 	%p1, %r1, %r24;
	@%p1 bra 	$L__BB4_15;
	cvta.to.global.u64 	%rd14, %rd10;
	mul.wide.s32 	%rd15, %r1, 4;
	add.s64 	%rd16, %rd14, %rd15;
	ld.global.f32 	%f109, [%rd16];
	setp.lt.s32 	%p2, %r23, 1;
	@%p2 bra 	$L__BB4_14;
	mul.lo.s32 	%r2, %r23, %r1;
	and.b32  	%r3, %r23, 15;
	setp.lt.u32 	%p3, %r23, 16;
	mov.b32 	%r34, 0;
	@%p3 bra 	$L__BB4_5;
	and.b32  	%r34, %r23, 2147483632;
	neg.s32 	%r32, %r34;
	add.s64 	%rd33, %rd2, 32;
	add.s64 	%rd4, %rd1, 32;
	mov.u32 	%r31, %r2;
$L__BB4_4:
	.pragma "nounroll";
	mul.wide.s32 	%rd17, %r31, 4;
	add.s64 	%rd18, %rd4, %rd17;
	ld.global.f32 	%f16, [%rd33+-32];
	ld.global.f32 	%f17, [%rd18+-32];
	fma.rn.f32 	%f18, %f16, %f17, %f109;
	ld.global.f32 	%f19, [%rd33+-28];
	ld.global.f32 	%f20, [%rd18+-28];
	fma.rn.f32 	%f21, %f19, %f20, %f18;
	ld.global.f32 	%f22, [%rd33+-24];
	ld.global.f32 	%f23, [%rd18+-24];
	fma.rn.f32 	%f24, %f22, %f23, %f21;
	ld.global.f32 	%f25, [%rd33+-20];
	ld.global.f32 	%f26, [%rd18+-20];
	fma.rn.f32 	%f27, %f25, %f26, %f24;
	ld.global.f32 	%f28, [%rd33+-16];
	ld.global.f32 	%f29, [%rd18+-16];
	fma.rn.f32 	%f30, %f28, %f29, %f27;
	ld.global.f32 	%f31, [%rd33+-12];
	ld.global.f32 	%f32, [%rd18+-12];
	fma.rn.f32 	%f33, %f31, %f32, %f30;
	ld.global.f32 	%f34, [%rd33+-8];
	ld.global.f32 	%f35, [%rd18+-8];
	fma.rn.f32 	%f36, %f34, %f35, %f33;
	ld.global.f32 	%f37, [%rd33+-4];
	ld.global.f32 	%f38, [%rd18+-4];
	fma.rn.f32 	%f39, %f37, %f38, %f36;
	ld.global.f32 	%f40, [%rd33];
	ld.global.f32 	%f41, [%rd18];
	fma.rn.f32 	%f42, %f40, %f41, %f39;
	ld.global.f32 	%f43, [%rd33+4];
	ld.global.f32 	%f44, [%rd18+4];
	fma.rn.f32 	%f45, %f43, %f44, %f42;
	ld.global.f32 	%f46, [%rd33+8];
	ld.global.f32 	%f47, [%rd18+8];
	fma.rn.f32 	%f48, %f46, %f47, %f45;
	ld.global.f32 	%f49, [%rd33+12];
	ld.global.f32 	%f50, [%rd18+12];
	fma.rn.f32 	%f51, %f49, %f50, %f48;
	ld.global.f32 	%f52, [%rd33+16];
	ld.global.f32 	%f53, [%rd18+16];
	fma.rn.f32 	%f54, %f52, %f53, %f51;
	ld.global.f32 	%f55, [%rd33+20];
	ld.global.f32 	%f56, [%rd18+20];
	fma.rn.f32 	%f57, %f55, %f56, %f54;
	ld.global.f32 	%f58, [%rd33+24];
	ld.global.f32 	%f59, [%rd18+24];
	fma.rn.f32 	%f60, %f58, %f59, %f57;
	ld.global.f32 	%f61, [%rd33+28];
	ld.global.f32 	%f62, [%rd18+28];
	fma.rn.f32 	%f109, %f61, %f62, %f60;
	add.s32 	%r32, %r32, 16;
	add.s64 	%rd33, %rd33, 64;
	add.s32 	%r31, %r31, 16;
	setp.ne.s32 	%p4, %r32, 0;
	@%p4 bra 	$L__BB4_4;
$L__BB4_5:
	setp.eq.s32 	%p5, %r3, 0;
	@%p5 bra 	$L__BB4_14;
	and.b32  	%r11, %r23, 7;
	setp.lt.u32 	%p6, %r3, 8;
	@%p6 bra 	$L__BB4_8;
	mul.wide.u32 	%rd19, %r34, 4;
	add.s64 	%rd20, %rd2, %rd19;
	ld.global.f32 	%f64, [%rd20];
	add.s32 	%r29, %r34, %r2;
	mul.wide.s32 	%rd21, %r29, 4;
	add.s64 	%rd22, %rd1, %rd21;
	ld.global.f32 	%f65, [%rd22];
	fma.rn.f32 	%f66, %f64, %f65, %f109;
	ld.global.f32 	%f67, [%rd20+4];
	ld.global.f32 	%f68, [%rd22+4];
	fma.rn.f32 	%f69, %f67, %f68, %f66;
	ld.global.f32 	%f70, [%rd20+8];
	ld.global.f32 	%f71, [%rd22+8];
	fma.rn.f32 	%f72, %f70, %f71, %f69;
	ld.global.f32 	%f73, [%rd20+12];
	ld.global.f32 	%f74, [%rd22+12];
	fma.rn.f32 	%f75, %f73, %f74, %f72;
	ld.global.f32 	%f76, [%rd20+16];
	ld.global.f32 	%f77, [%rd22+16];
	fma.rn.f32 	%f78, %f76, %f77, %f75;
	ld.global.f32 	%f79, [%rd20+20];
	ld.global.f32 	%f80, [%rd22+20];
	fma.rn.f32 	%f81, %f79, %f80, %f78;
	ld.global.f32 	%f82, [%rd20+24];
	ld.global.f32 	%f83, [%rd22+24];
	fma.rn.f32 	%f84, %f82, %f83, %f81;
	ld.global.f32 	%f85, [%rd20+28];
	ld.global.f32 	%f86, [%rd22+28];
	fma.rn.f32 	%f109, %f85, %f86, %f84;
	add.s32 	%r34, %r34, 8;
$L__BB4_8:
	setp.eq.s32 	%p7, %r11, 0;
	@%p7 bra 	$L__BB4_14;
	and.b32  	%r14, %r23, 3;
	setp.lt.u32 	%p8, %r11, 4;
	@%p8 bra 	$L__BB4_11;
	mul.wide.u32 	%rd23, %r34, 4;
	add.s64 	%rd24, %rd2, %rd23;
	ld.global.f32 	%f88, [%rd24];
	add.s32 	%r30, %r34, %r2;
	mul.wide.s32 	%rd25, %r30, 4;
	add.s64 	%rd26, %rd1, %rd25;
	ld.global.f32 	%f89, [%rd26];
	fma.rn.f32 	%f90, %f88, %f89, %f109;
	ld.global.f32 	%f91, [%rd24+4];
	ld.global.f32 	%f92, [%rd26+4];
	fma.rn.f32 	%f93, %f91, %f92, %f90;
	ld.global.f32 	%f94, [%rd24+8];
	ld.global.f32 	%f95, [%rd26+8];
	fma.rn.f32 	%f96, %f94, %f95, %f93;
	ld.global.f32 	%f97, [%rd24+12];
	ld.global.f32 	%f98, [%rd26+12];
	fma.rn.f32 	%f109, %f97, %f98, %f96;
	add.s32 	%r34, %r34, 4;
$L__BB4_11:
	setp.eq.s32 	%p9, %r14, 0;
	@%p9 bra 	$L__BB4_14;
	add.s32 	%r37, %r34, %r2;
	mul.wide.u32 	%rd27, %r34, 4;
	add.s64 	%rd34, %rd2, %rd27;
	neg.s32 	%r36, %r14;
$L__BB4_13:
	.pragma "nounroll";
	mul.wide.s32 	%rd28, %r37, 4;
	add.s64 	%rd29, %rd1, %rd28;
	ld.global.f32 	%f99, [%rd34];
	ld.global.f32 	%f100, [%rd29];
	fma.rn.f32 	%f109, %f99, %f100, %f109;
	add.s32 	%r37, %r37, 1;
	add.s64 	%rd34, %rd34, 4;
	add.s32 	%r36, %r36, 1;
	setp.ne.s32 	%p10, %r36, 0;
	@%p10 bra 	$L__BB4_13;
$L__BB4_14:
	cvta.to.global.u64 	%rd30, %rd11;
	add.s64 	%rd32, %rd30, %rd15;
	st.global.f32 	[%rd32], %f109;
$L__BB4_15:
	ret;

}


// ===== COMPILED SASS (sm_100) =====

	.target	sm_100

	.elftype	@"ET_EXEC"


//--------------------- .note.nv.tkinfo           --------------------------
	.section	.note.nv.tkinfo,"",@"SHT_NOTE"
	.sectionflags	@"SHF_NOTE_NV_TKINFO"
	.tkinfo
        /*0018*/ 	.word	0x00000002
        /*0030*/ 	.string	""
        /*0030*/ 	.string	"ptxas"
        /*0030*/ 	.string	"Cuda compilation tools, release 13.0, V13.0.88"
        /*0030*/ 	.string	"Build cuda_13.0.r13.0/compiler.36424714_0"
        /*0030*/ 	.string	"-arch sm_100 -m 64 "



//--------------------- .note.nv.cuinfo           --------------------------
	.section	.note.nv.cuinfo,"",@"SHT_NOTE"
	.sectionflags	@"SHF_NOTE_NV_CUINFO"
        /*0018*/ 	.short	0x0002
        /*001a*/ 	.short	0x0064
        /*001c*/ 	.short	0x0082
	.zero		2


//--------------------- .nv.info                  --------------------------
	.section	.nv.info,"",@"SHT_CUDA_INFO"
	.align	4


	//----- nvinfo : EIATTR_REGCOUNT
	.align		4
        /*0000*/ 	.byte	0x04, 0x2f
        /*0002*/ 	.short	(.L_1 - .L_0)
	.align		4
.L_0:
        /*0004*/ 	.word	index@(_Z13activate_reluPfi)
        /*0008*/ 	.word	0x00000008


	//----- nvinfo : EIATTR_FRAME_SIZE
	.align		4
.L_1:
        /*000c*/ 	.byte	0x04, 0x11
        /*000e*/ 	.short	(.L_3 - .L_2)
	.align		4
.L_2:
        /*0010*/ 	.word	index@(_Z13activate_reluPfi)
        /*0014*/ 	.word	0x00000000


	//----- nvinfo : EIATTR_REGCOUNT
	.align		4
.L_3:
        /*0018*/ 	.byte	0x04, 0x2f
        /*001a*/ 	.short	(.L_5 - .L_4)
	.align		4
.L_4:
        /*001c*/ 	.word	index@(_Z17add_bias_and_reluPfS_iii)
        /*0020*/ 	.word	0x0000000c


	//----- nvinfo : EIATTR_FRAME_SIZE
	.align		4
.L_5:
        /*0024*/ 	.byte	0x04, 0x11
        /*0026*/ 	.short	(.L_7 - .L_6)
	.align		4
.L_6:
        /*0028*/ 	.word	index@(_Z17add_bias_and_reluPfS_iii)
        /*002c*/ 	.word	0x00000000


	//----- nvinfo : EIATTR_REGCOUNT
	.align		4
.L_7:
        /*0030*/ 	.byte	0x04, 0x2f
        /*0032*/ 	.short	(.L_9 - .L_8)
	.align		4
.L_8:
        /*0034*/ 	.word	index@(_Z17pooling_operationPfS_iiiiiii)
        /*0038*/ 	.word	0x00000018


	//----- nvinfo : EIATTR_FRAME_SIZE
	.align		4
.L_9:
        /*003c*/ 	.byte	0x04, 0x11
        /*003e*/ 	.short	(.L_11 - .L_10)
	.align		4
.L_10:
        /*0040*/ 	.word	index@(_Z17pooling_operationPfS_iiiiiii)
        /*0044*/ 	.word	0x00000000


	//----- nvinfo : EIATTR_REGCOUNT
	.align		4
.L_11:
        /*0048*/ 	.byte	0x04, 0x2f
        /*004a*/ 	.short	(.L_13 - .L_12)
	.align		4
.L_12:
        /*004c*/ 	.word	index@(_Z21convolution_operationPfS_S_iiiiiiiii)
        /*0050*/ 	.word	0x0000001a


	//----- nvinfo : EIATTR_FRAME_SIZE
	.align		4
.L_13:
        /*0054*/ 	.byte	0x04, 0x11
        /*0056*/ 	.short	(.L_15 - .L_14)
	.align		4
.L_14:
        /*0058*/ 	.word	index@(_Z21convolution_operationPfS_S_iiiiiiiii)
        /*005c*/ 	.word	0x00000000


	//----- nvinfo : EIATTR_REGCOUNT
	.align		4
.L_15:
        /*0060*/ 	.byte	0x04, 0x2f
        /*0062*/ 	.short	(.L_17 - .L_16)
	.align		4
.L_16:
        /*0064*/ 	.word	index@(_Z11dense_layerPfS_S_S_ii)
        /*0068*/ 	.word	0x0000001f


	//----- nvinfo : EIATTR_FRAME_SIZE
	.align		4
.L_17:
        /*006c*/ 	.byte	0x04, 0x11
        /*006e*/ 	.short	(.L_19 - .L_18)
	.align		4
.L_18:
        /*0070*/ 	.word	index@(_Z11dense_layerPfS_S_S_ii)
        /*0074*/ 	.word	0x00000000


	//----- nvinfo : EIATTR_MIN_STACK_SIZE
	.align		4
.L_19:
        /*0078*/ 	.byte	0x04, 0x12
        /*007a*/ 	.short	(.L_21 - .L_20)
	.align		4
.L_20:
        /*007c*/ 	.word	index@(_Z11dense_layerPfS_S_S_ii)
        /*0080*/ 	.word	0x00000000


	//----- nvinfo : EIATTR_MIN_STACK_SIZE
	.align		4
.L_21:
        /*0084*/ 	.byte	0x04, 0x12
        /*0086*/ 	.short	(.L_23 - .L_22)
	.align		4
.L_22:
        /*0088*/ 	.word	index@(_Z21convolution_operationPfS_S_iiiiiiiii)
        /*008c*/ 	.word	0x00000000


	//----- nvinfo : EIATTR_MIN_STACK_SIZE
	.align		4
.L_23:
        /*0090*/ 	.byte	0x04, 0x12
        /*0092*/ 	.short	(.L_25 - .L_24)
	.align		4
.L_24:
        /*0094*/ 	.word	index@(_Z17pooling_operationPfS_iiiiiii)
        /*0098*/ 	.word	0x00000000


	//----- nvinfo : EIATTR_MIN_STACK_SIZE
	.align		4
.L_25:
        /*009c*/ 	.byte	0x04, 0x12
        /*009e*/ 	.short	(.L_27 - .L_26)
	.align		4
.L_26:
        /*00a0*/ 	.word	index@(_Z17add_bias_and_reluPfS_iii)
        /*00a4*/ 	.word	0x00000000


	//----- nvinfo : EIATTR_MIN_STACK_SIZE
	.align		4
.L_27:
        /*00a8*/ 	.byte	0x04, 0x12
        /*00aa*/ 	.short	(.L_29 - .L_28)
	.align		4
.L_28:
        /*00ac*/ 	.word	index@(_Z13activate_reluPfi)
        /*00b0*/ 	.word	0x00000000
.L_29:


//--------------------- .nv.compat                --------------------------
	.section	.nv.compat,"",@"SHT_CUDA_COMPAT_INFO"
	.align	4
        /*0000*/ 	.byte	0x02, 0x09, 0x00, 0x00, 0x02, 0x02, 0x01, 0x00, 0x02, 0x05, 0x05, 0x00, 0x03, 0x07, 0x01, 0x01
        /*0010*/ 	.byte	0x02, 0x03, 0x00, 0x00, 0x02, 0x06, 0x01, 0x00, 0x04, 0x0b, 0x08, 0x00, 0x09, 0x00, 0x00, 0x00
        /*0020*/ 	.byte	0x00, 0x00, 0x00, 0x00


//--------------------- .nv.info._Z11dense_layerPfS_S_S_ii --------------------------
	.section	.nv.info._Z11dense_layerPfS_S_S_ii,"",@"SHT_CUDA_INFO"
	.sectionflags	@""
	.align	4


	//----- nvinfo : EIATTR_CUDA_API_VERSION
	.align		4
        /*0000*/ 	.byte	0x04, 0x37
        /*0002*/ 	.short	(.L_31 - .L_30)
.L_30:
        /*0004*/ 	.word	0x00000082


	//----- nvinfo : EIATTR_KPARAM_INFO
	.align		4
.L_31:
        /*0008*/ 	.byte	0x04, 0x17
        /*000a*/ 	.short	(.L_33 - .L_32)
.L_32:
        /*000c*/ 	.word	0x00000000
        /*0010*/ 	.short	0x0005
        /*0012*/ 	.short	0x0024
        /*0014*/ 	.byte	0x00, 0xf0, 0x11, 0x00


	//----- nvinfo : EIATTR_KPARAM_INFO
	.align		4
.L_33:
        /*0018*/ 	.byte	0x04, 0x17
        /*001a*/ 	.short	(.L_35 - .L_34)
.L_34:
        /*001c*/ 	.word	0x00000000
        /*0020*/ 	.short	0x0004
        /*0022*/ 	.short	0x0020
        /*0024*/ 	.byte	0x00, 0xf0, 0x11, 0x00


	//----- nvinfo : EIATTR_KPARAM_INFO
	.align		4
.L_35:
        /*0028*/ 	.byte	0x04, 0x17
        /*002a*/ 	.short	(.L_37 - .L_36)
.L_36:
        /*002c*/ 	.word	0x00000000
        /*0030*/ 	.short	0x0003
        /*0032*/ 	.short	0x0018
        /*0034*/ 	.byte	0x00, 0xf5, 0x21, 0x00


	//----- nvinfo : EIATTR_KPARAM_INFO
	.align		4
.L_37:
        /*0038*/ 	.byte	0x04, 0x17
        /*003a*/ 	.short	(.L_39 - .L_38)
.L_38:
        /*003c*/ 	.word	0x00000000
        /*0040*/ 	.short	0x0002
        /*0042*/ 	.short	0x0010
        /*0044*/ 	.byte	0x00, 0xf5, 0x21, 0x00


	//----- nvinfo : EIATTR_KPARAM_INFO
	.align		4
.L_39:
        /*0048*/ 	.byte	0x04, 0x17
        /*004a*/ 	.short	(.L_41 - .L_40)
.L_40:
        /*004c*/ 	.word	0x00000000
        /*0050*/ 	.short	0x0001
        /*0052*/ 	.short	0x0008
        /*0054*/ 	.byte	0x00, 0xf5, 0x21, 0x00


	//----- nvinfo : EIATTR_KPARAM_INFO
	.align		4
.L_41:
        /*0058*/ 	.byte	0x04, 0x17
        /*005a*/ 	.short	(.L_43 - .L_42)
.L_42:
        /*005c*/ 	.word	0x00000000
        /*0060*/ 	.short	0x0000
        /*0062*/ 	.short	0x0000
        /*0064*/ 	.byte	0x00, 0xf5, 0x21, 0x00


	//----- nvinfo : EIATTR_SPARSE_MMA_MASK
	.align		4
.L_43:
        /*0068*/ 	.byte	0x03, 0x50
        /*006a*/ 	.short	0x0000


	//----- nvinfo : EIATTR_MAXREG_COUNT
	.align		4
        /*006c*/ 	.byte	0x03, 0x1b
        /*006e*/ 	.short	0x00ff


	//----- nvinfo : EIATTR_MERCURY_ISA_VERSION
	.align		4
        /*0070*/ 	.byte	0x03, 0x5f
        /*0072*/ 	.short	0x0101


	//----- nvinfo : EIATTR_VRC_CTA_INIT_COUNT
	.align		4
        /*0074*/ 	.byte	0x02, 0x4a
	.zero		1
	.zero		1


	//----- nvinfo : EIATTR_EXIT_INSTR_OFFSETS
	.align		4
        /*0078*/ 	.byte	0x04, 0x1c
        /*007a*/ 	.short	(.L_45 - .L_44)


	//   ....[0]....
.L_44:
        /*007c*/ 	.word	0x00000070


	//   ....[1]....
        /*0080*/ 	.word	0x00000a90


	//----- nvinfo : EIATTR_CBANK_PARAM_SIZE
	.align		4
.L_45:
        /*0084*/ 	.byte	0x03, 0x19
        /*0086*/ 	.short	0x0028


	//----- nvinfo : EIATTR_PARAM_CBANK
	.align		4
        /*0088*/ 	.byte	0x04, 0x0a
        /*008a*/ 	.short	(.L_47 - .L_46)
	.align		4
.L_46:
        /*008c*/ 	.word	index@(.nv.constant0._Z11dense_layerPfS_S_S_ii)
        /*0090*/ 	.short	0x0380
        /*0092*/ 	.short	0x0028


	//----- nvinfo : EIATTR_SW_WAR
	.align		4
.L_47:
        /*0094*/ 	.byte	0x04, 0x36
        /*0096*/ 	.short	(.L_49 - .L_48)
.L_48:
        /*0098*/ 	.word	0x00000008
.L_49:


//--------------------- .nv.info._Z21convolution_operationPfS_S_iiiiiiiii --------------------------
	.section	.nv.info._Z21convolution_operationPfS_S_iiiiiiiii,"",@"SHT_CUDA_INFO"
	.sectionflags	@""
	.align	4


	//----- nvinfo : EIATTR_CUDA_API_VERSION
	.align		4
        /*0000*/ 	.byte	0x04, 0x37
        /*0002*/ 	.short	(.L_51 - .L_50)
.L_50:
        /*0004*/ 	.word	0x00000082


	//----- nvinfo : EIATTR_KPARAM_INFO
	.align		4
.L_51:
        /*0008*/ 	.byte	0x04, 0x17
        /*000a*/ 	.short	(.L_53 - .L_52)
.L_52:
        /*000c*/ 	.word	0x00000000
        /*0010*/ 	.short	0x000b
        /*0012*/ 	.short	0x0038
        /*0014*/ 	.byte	0x00, 0xf0, 0x11, 0x00


	//----- nvinfo : EIATTR_KPARAM_INFO
	.align		4
.L_53:
        /*0018*/ 	.byte	0x04, 0x17
        /*001a*/ 	.short	(.L_55 - .L_54)
.L_54:
        /*001c*/ 	.word	0x00000000
        /*0020*/ 	.short	0x000a
        /*0022*/ 	.short	0x0034
        /*0024*/ 	.byte	0x00, 0xf0, 0x11, 0x00


	//----- nvinfo : EIATTR_KPARAM_INFO
	.align		4
.L_55:
        /*0028*/ 	.byte	0x04, 0x17
        /*002a*/ 	.short	(.L_57 - .L_56)
.L_56:
        /*002c*/ 	.word	0x00000000
        /*0030*/ 	.short	0x0009
        /*0032*/ 	.short	0x0030
        /*0034*/ 	.byte	0x00, 0xf0, 0x11, 0x00


	//----- nvinfo : EIATTR_KPARAM_INFO
	.align		4
.L_57:
        /*0038*/ 	.byte	0x04, 0x17
        /*003a*/ 	.short	(.L_59 - .L_58)
.L_58:
        /*003c*/ 	.word	0x00000000
        /*0040*/ 	.short	0x0008
        /*0042*/ 	.short	0x002c
        /*0044*/ 	.byte	0x00, 0xf0, 0x11, 0x00


	//----- nvinfo : EIATTR_KPARAM_INFO
	.align		4
.L_59:
        /*0048*/ 	.byte	0x04, 0x17
        /*004a*/ 	.short	(.L_61 - .L_60)
.L_60:
        /*004c*/ 	.word	0x00000000
        /*0050*/ 	.short	0x0007
        /*0052*/ 	.short	0x0028
        /*0054*/ 	.byte	0x00, 0xf0, 0x11, 0x00


	//----- nvinfo : EIATTR_KPARAM_INFO
	.align		4
.L_61:
        /*0058*/ 	.byte	0x04, 0x17
        /*005a*/ 	.short	(.L_63 - .L_62)
.L_62:
        /*005c*/ 	.word	0x00000000
        /*0060*/ 	.short	0x0006
        /*0062*/ 	.short	0x0024
        /*0064*/ 	.byte	0x00, 0xf0, 0x11, 0x00


	//----- nvinfo : EIATTR_KPARAM_INFO
	.align		4
.L_63:
        /*0068*/ 	.byte	0x04, 0x17
        /*006a*/ 	.short	(.L_65 - .L_64)
.L_64:
        /*006c*/ 	.word	0x00000000
        /*0070*/ 	.short	0x0005
        /*0072*/ 	.short	0x0020
        /*0074*/ 	.byte	0x00, 0xf0, 0x11, 0x00


	//----- nvinfo : EIATTR_KPARAM_INFO
	.align		4
.L_65:
        /*0078*/ 	.byte	0x04, 0x17
        /*007a*/ 	.short	(.L_67 - .L_66)
.L_66:
        /*007c*/ 	.word	0x00000000
        /*0080*/ 	.short	0x0004
        /*0082*/ 	.short	0x001c
        /*0084*/ 	.byte	0x00, 0xf0, 0x11, 0x00


	//----- nvinfo : EIATTR_KPARAM_INFO
	.align		4
.L_67:
        /*0088*/ 	.byte	0x04, 0x17
        /*008a*/ 	.short	(.L_69 - .L_68)
.L_68:
        /*008c*/ 	.word	0x00000000
        /*0090*/ 	.short	0x0003
        /*0092*/ 	.short	0x0018
        /*0094*/ 	.byte	0x00, 0xf0, 0x11, 0x00


	//----- nvinfo : EIATTR_KPARAM_INFO
	.align		4
.L_69:
        /*0098*/ 	.byte	0x04, 0x17
        /*009a*/ 	.short	(.L_71 - .L_70)
.L_70:
        /*009c*/ 	.word	0x00000000
        /*00a0*/ 	.short	0x0002
        /*00a2*/ 	.short	0x0010
        /*00a4*/ 	.byte	0x00, 0xf5, 0x21, 0x00


	//----- nvinfo : EIATTR_KPARAM_INFO
	.align		4
.L_71:
        /*00a8*/ 	.byte	0x04, 0x17
        /*00aa*/ 	.short	(.L_73 - .L_72)
.L_72:
        /*00ac*/ 	.word	0x00000000
        /*00b0*/ 	.short	0x0001
        /*00b2*/ 	.short	0x0008
        /*00b4*/ 	.byte	0x00, 0xf5, 0x21, 0x00


	//----- nvinfo : EIATTR_KPARAM_INFO
	.align		4
.L_73:
        /*00b8*/ 	.byte	0x04, 0x17
        /*00ba*/ 	.short	(.L_75 - .L_74)
.L_74:
        /*00bc*/ 	.word	0x00000000
        /*00c0*/ 	.short	0x0000
        /*00c2*/ 	.short	0x0000
        /*00c4*/ 	.byte	0x00, 0xf5, 0x21, 0x00


	//----- nvinfo : EIATTR_SPARSE_MMA_MASK
	.align		4
.L_75:
        /*00c8*/ 	.byte	0x03, 0x50
        /*00ca*/ 	.short	0x0000


	//----- nvinfo : EIATTR_MAXREG_COUNT
	.align		4
        /*00cc*/ 	.byte	0x03, 0x1b
        /*00ce*/ 	.short	0x00ff


	//----- nvinfo : EIATTR_MERCURY_ISA_VERSION
	.align		4
        /*00d0*/ 	.byte	0x03, 0x5f
        /*00d2*/ 	.short	0x0101


	//----- nvinfo : EIATTR_VRC_CTA_INIT_COUNT
	.align		4
        /*00d4*/ 	.byte	0x02, 0x4a
	.zero		1
	.zero		1


	//----- nvinfo : EIATTR_EXIT_INSTR_OFFSETS
	.align		4
        /*00d8*/ 	.byte	0x04, 0x1c
        /*00da*/ 	.short	(.L_77 - .L_76)


	//   ....[0]....
.L_76:
        /*00dc*/ 	.word	0x000000b0


	//   ....[1]....
        /*00e0*/ 	.word	0x00001190


	//----- nvinfo : EIATTR_CRS_STACK_SIZE
	.align		4
.L_77:
        /*00e4*/ 	.byte	0x04, 0x1e
        /*00e6*/ 	.short	(.L_79 - .L_78)
.L_78:
        /*00e8*/ 	.word	0x00000000


	//----- nvinfo : EIATTR_CBANK_PARAM_SIZE
	.align		4
.L_79:
        /*00ec*/ 	.byte	0x03, 0x19
        /*00ee*/ 	.short	0x003c


	//----- nvinfo : EIATTR_PARAM_CBANK
	.align		4
        /*00f0*/ 	.byte	0x04, 0x0a
        /*00f2*/ 	.short	(.L_81 - .L_80)
	.align		4
.L_80:
        /*00f4*/ 	.word	index@(.nv.constant0._Z21convolution_operationPfS_S_iiiiiiiii)
        /*00f8*/ 	.short	0x0380
        /*00fa*/ 	.short	0x003c


	//----- nvinfo : EIATTR_SW_WAR
	.align		4
.L_81:
        /*00fc*/ 	.byte	0x04, 0x36
        /*00fe*/ 	.short	(.L_83 - .L_82)
.L_82:
        /*0100*/ 	.word	0x00000008
.L_83:


//--------------------- .nv.info._Z17pooling_operationPfS_iiiiiii --------------------------
	.section	.nv.info._Z17pooling_operationPfS_iiiiiii,"",@"SHT_CUDA_INFO"
	.sectionflags	@""
	.align	4


	//----- nvinfo : EIATTR_CUDA_API_VERSION
	.align		4
        /*0000*/ 	.byte	0x04, 0x37
        /*0002*/ 	.short	(.L_85 - .L_84)
.L_84:
        /*0004*/ 	.word	0x00000082


	//----- nvinfo : EIATTR_KPARAM_INFO
	.align		4
.L_85:
        /*0008*/ 	.byte	0x04, 0x17
        /*000a*/ 	.short	(.L_87 - .L_86)
.L_86:
        /*000c*/ 	.word	0x00000000
        /*0010*/ 	.short	0x0008
        /*0012*/ 	.short	0x0028
        /*0014*/ 	.byte	0x00, 0xf0, 0x11, 0x00


	//----- nvinfo : EIATTR_KPARAM_INFO
	.align		4
.L_87:
        /*0018*/ 	.byte	0x04, 0x17
        /*001a*/ 	.short	(.L_89 - .L_88)
.L_88:
        /*001c*/ 	.word	0x00000000
        /*0020*/ 	.short	0x0007
        /*0022*/ 	.short	0x0024
        /*0024*/ 	.byte	0x00, 0xf0, 0x11, 0x00


	//----- nvinfo : EIATTR_KPARAM_INFO
	.align		4
.L_89:
        /*0028*/ 	.byte	0x04, 0x17
        /*002a*/ 	.short	(.L_91 - .L_90)
.L_90:
        /*002c*/ 	.word	0x00000000
        /*0030*/ 	.short	0x0006
        /*0032*/ 	.short	0x0020
        /*0034*/ 	.byte	0x00, 0xf0, 0x11, 0x00


	//----- nvinfo : EIATTR_KPARAM_INFO
	.align		4
.L_91:
        /*0038*/ 	.byte	0x04, 0x17
        /*003a*/ 	.short	(.L_93 - .L_92)
.L_92:
        /*003c*/ 	.word	0x00000000
        /*0040*/ 	.short	0x0005
        /*0042*/ 	.short	0x001c
        /*0044*/ 	.byte	0x00, 0xf0, 0x11, 0x00


	//----- nvinfo : EIATTR_KPARAM_INFO
	.align		4
.L_93:
        /*0048*/ 	.byte	0x04, 0x17
        /*004a*/ 	.short	(.L_95 - .L_94)
.L_94:
        /*004c*/ 	.word	0x00000000
        /*0050*/ 	.short	0x0004
        /*0052*/ 	.short	0x0018
        /*0054*/ 	.byte	0x00, 0xf0, 0x11, 0x00


	//----- nvinfo : EIATTR_KPARAM_INFO
	.align		4
.L_95:
        /*0058*/ 	.byte	0x04, 0x17
        /*005a*/ 	.short	(.L_97 - .L_96)
.L_96:
        /*005c*/ 	.word	0x00000000
        /*0060*/ 	.short	0x0003
        /*0062*/ 	.short	0x0014
        /*0064*/ 	.byte	0x00, 0xf0, 0x11, 0x00


	//----- nvinfo : EIATTR_KPARAM_INFO
	.align		4
.L_97:
        /*0068*/ 	.byte	0x04, 0x17
        /*006a*/ 	.short	(.L_99 - .L_98)
.L_98:
        /*006c*/ 	.word	0x00000000
        /*0070*/ 	.short	0x0002
        /*0072*/ 	.short	0x0010
        /*0074*/ 	.byte	0x00, 0xf0, 0x11, 0x00


	//----- nvinfo : EIATTR_KPARAM_INFO
	.align		4
.L_99:
        /*0078*/ 	.byte	0x04, 0x17
        /*007a*/ 	.short	(.L_101 - .L_100)
.L_100:
        /*007c*/ 	.word	0x00000000
        /*0080*/ 	.short	0x0001
        /*0082*/ 	.short	0x0008
        /*0084*/ 	.byte	0x00, 0xf5, 0x21, 0x00


	//----- nvinfo : EIATTR_KPARAM_INFO
	.align		4
.L_101:
        /*0088*/ 	.byte	0x04, 0x17
        /*008a*/ 	.short	(.L_103 - .L_102)
.L_102:
        /*008c*/ 	.word	0x00000000
        /*0090*/ 	.short	0x0000
        /*0092*/ 	.short	0x0000
        /*0094*/ 	.byte	0x00, 0xf5, 0x21, 0x00


	//----- nvinfo : EIATTR_SPARSE_MMA_MASK
	.align		4
.L_103:
        /*0098*/ 	.byte	0x03, 0x50
        /*009a*/ 	.short	0x0000


	//----- nvinfo : EIATTR_MAXREG_COUNT
	.align		4
        /*009c*/ 	.byte	0x03, 0x1b
        /*009e*/ 	.short	0x00ff


	//----- nvinfo : EIATTR_MERCURY_ISA_VERSION
	.align		4
        /*00a0*/ 	.byte	0x03, 0x5f
        /*00a2*/ 	.short	0x0101


	//----- nvinfo : EIATTR_VRC_CTA_INIT_COUNT
	.align		4
        /*00a4*/ 	.byte	0x02, 0x4a
	.zero		1
	.zero		1


	//----- nvinfo : EIATTR_EXIT_INSTR_OFFSETS
	.align		4
        /*00a8*/ 	.byte	0x04, 0x1c
        /*00aa*/ 	.short	(.L_105 - .L_104)


	//   ....[0]....
.L_104:
        /*00ac*/ 	.word	0x000000b0


	//   ....[1]....
        /*00b0*/ 	.word	0x00000e20


	//----- nvinfo : EIATTR_CRS_STACK_SIZE
	.align		4
.L_105:
        /*00b4*/ 	.byte	0x04, 0x1e
        /*00b6*/ 	.short	(.L_107 - .L_106)
.L_106:
        /*00b8*/ 	.word	0x00000000


	//----- nvinfo : EIATTR_CBANK_PARAM_SIZE
	.align		4
.L_107:
        /*00bc*/ 	.byte	0x03, 0x19
        /*00be*/ 	.short	0x002c


	//----- nvinfo : EIATTR_PARAM_CBANK
	.align		4
        /*00c0*/ 	.byte	0x04, 0x0a
        /*00c2*/ 	.short	(.L_109 - .L_108)
	.align		4
.L_108:
        /*00c4*/ 	.word	index@(.nv.constant0._Z17pooling_operationPfS_iiiiiii)
        /*00c8*/ 	.short	0x0380
        /*00ca*/ 	.short	0x002c


	//----- nvinfo : EIATTR_SW_WAR
	.align		4
.L_109:
        /*00cc*/ 	.byte	0x04, 0x36
        /*00ce*/ 	.short	(.L_111 - .L_110)
.L_110:
        /*00d0*/ 	.word	0x00000008
.L_111:


//--------------------- .nv.info._Z17add_bias_and_reluPfS_iii --------------------------
	.section	.nv.info._Z17add_bias_and_reluPfS_iii,"",@"SHT_CUDA_INFO"
	.sectionflags	@""
	.align	4


	//----- nvinfo : EIATTR_CUDA_API_VERSION
	.align		4
        /*0000*/ 	.byte	0x04, 0x37
        /*0002*/ 	.short	(.L_113 - .L_112)
.L_112:
        /*0004*/ 	.word	0x00000082


	//----- nvinfo : EIATTR_KPARAM_INFO
	.align		4
.L_113:
        /*0008*/ 	.byte	0x04, 0x17
        /*000a*/ 	.short	(.L_115 - .L_114)
.L_114:
        /*000c*/ 	.word	0x00000000
        /*0010*/ 	.short	0x0004
        /*0012*/ 	.short	0x0018
        /*0014*/ 	.byte	0x00, 0xf0, 0x11, 0x00


	//----- nvinfo : EIATTR_KPARAM_INFO
	.align		4
.L_115:
        /*0018*/ 	.byte	0x04, 0x17
        /*001a*/ 	.short	(.L_117 - .L_116)
.L_116:
        /*001c*/ 	.word	0x00000000
        /*0020*/ 	.short	0x0003
        /*0022*/ 	.short	0x0014
        /*0024*/ 	.byte	0x00, 0xf0, 0x11, 0x00


	//----- nvinfo : EIATTR_KPARAM_INFO
	.align		4
.L_117:
        /*0028*/ 	.byte	0x04, 0x17
        /*002a*/ 	.short	(.L_119 - .L_118)
.L_118:
        /*002c*/ 	.word	0x00000000
        /*0030*/ 	.short	0x0002
        /*0032*/ 	.short	0x0010
        /*0034*/ 	.byte	0x00, 0xf0, 0x11, 0x00


	//----- nvinfo : EIATTR_KPARAM_INFO
	.align		4
.L_119:
        /*0038*/ 	.byte	0x04, 0x17
        /*003a*/ 	.short	(.L_121 - .L_120)
.L_120:
        /*003c*/ 	.word	0x00000000
        /*0040*/ 	.short	0x0001
        /*0042*/ 	.short	0x0008
        /*0044*/ 	.byte	0x00, 0xf5, 0x21, 0x00


	//----- nvinfo : EIATTR_KPARAM_INFO
	.align		4
.L_121:
        /*0048*/ 	.byte	0x04, 0x17
        /*004a*/ 	.short	(.L_123 - .L_122)
.L_122:
        /*004c*/ 	.word	0x00000000
        /*0050*/ 	.short	0x0000
        /*0052*/ 	.short	0x0000
        /*0054*/ 	.byte	0x00, 0xf5, 0x21, 0x00


	//----- nvinfo : EIATTR_SPARSE_MMA_MASK
	.align		4
.L_123:
        /*0058*/ 	.byte	0x03, 0x50
        /*005a*/ 	.short	0x0000


	//----- nvinfo : EIATTR_MAXREG_COUNT
	.align		4
        /*005c*/ 	.byte	0x03, 0x1b
        /*005e*/ 	.short	0x00ff


	//----- nvinfo : EIATTR_MERCURY_ISA_VERSION
	.align		4
        /*0060*/ 	.byte	0x03, 0x5f
        /*0062*/ 	.short	0x0101


	//----- nvinfo : EIATTR_VRC_CTA_INIT_COUNT
	.align		4
        /*0064*/ 	.byte	0x02, 0x4a
	.zero		1
	.zero		1


	//----- nvinfo : EIATTR_EXIT_INSTR_OFFSETS
	.align		4
        /*0068*/ 	.byte	0x04, 0x1c
        /*006a*/ 	.short	(.L_125 - .L_124)


	//   ....[0]....
.L_124:
        /*006c*/ 	.word	0x000000a0


	//   ....[1]....
        /*0070*/ 	.word	0x000002e0


	//----- nvinfo : EIATTR_CBANK_PARAM_SIZE
	.align		4
.L_125:
        /*0074*/ 	.byte	0x03, 0x19
        /*0076*/ 	.short	0x001c


	//----- nvinfo : EIATTR_PARAM_CBANK
	.align		4
        /*0078*/ 	.byte	0x04, 0x0a
        /*007a*/ 	.short	(.L_127 - .L_126)
	.align		4
.L_126:
        /*007c*/ 	.word	index@(.nv.constant0._Z17add_bias_and_reluPfS_iii)
        /*0080*/ 	.short	0x0380
        /*0082*/ 	.short	0x001c


	//----- nvinfo : EIATTR_SW_WAR
	.align		4
.L_127:
        /*0084*/ 	.byte	0x04, 0x36
        /*0086*/ 	.short	(.L_129 - .L_128)
.L_128:
        /*0088*/ 	.word	0x00000008
.L_129:


//--------------------- .nv.info._Z13activate_reluPfi --------------------------
	.section	.nv.info._Z13activate_reluPfi,"",@"SHT_CUDA_INFO"
	.sectionflags	@""
	.align	4


	//----- nvinfo : EIATTR_CUDA_API_VERSION
	.align		4
        /*0000*/ 	.byte	0x04, 0x37
        /*0002*/ 	.short	(.L_131 - .L_130)
.L_130:
        /*0004*/ 	.word	0x00000082


	//----- nvinfo : EIATTR_KPARAM_INFO
	.align		4
.L_131:
        /*0008*/ 	.byte	0x04, 0x17
        /*000a*/ 	.short	(.L_133 - .L_132)
.L_132:
        /*000c*/ 	.word	0x00000000
        /*0010*/ 	.short	0x0001
        /*0012*/ 	.short	0x0008
        /*0014*/ 	.byte	0x00, 0xf0, 0x11, 0x00


	//----- nvinfo : EIATTR_KPARAM_INFO
	.align		4
.L_133:
        /*0018*/ 	.byte	0x04, 0x17
        /*001a*/ 	.short	(.L_135 - .L_134)
.L_134:
        /*001c*/ 	.word	0x00000000
        /*0020*/ 	.short	0x0000
        /*0022*/ 	.short	0x0000
        /*0024*/ 	.byte	0x00, 0xf5, 0x21, 0x00


	//----- nvinfo : EIATTR_SPARSE_MMA_MASK
	.align		4
.L_135:
        /*0028*/ 	.byte	0x03, 0x50
        /*002a*/ 	.short	0x0000


	//----- nvinfo : EIATTR_MAXREG_COUNT
	.align		4
        /*002c*/ 	.byte	0x03, 0x1b
        /*002e*/ 	.short	0x00ff


	//----- nvinfo : EIATTR_MERCURY_ISA_VERSION
	.align		4
        /*0030*/ 	.byte	0x03, 0x5f
        /*0032*/ 	.short	0x0101


	//----- nvinfo : EIATTR_VRC_CTA_INIT_COUNT
	.align		4
        /*0034*/ 	.byte	0x02, 0x4a
	.zero		1
	.zero		1


	//----- nvinfo : EIATTR_EXIT_INSTR_OFFSETS
	.align		4
        /*0038*/ 	.byte	0x04, 0x1c
        /*003a*/ 	.short	(.L_137 - .L_136)


	//   ....[0]....
.L_136:
        /*003c*/ 	.word	0x00000070


	//   ....[1]....
        /*0040*/ 	.word	0x000000e0


	//----- nvinfo : EIATTR_CBANK_PARAM_SIZE
	.align		4
.L_137:
        /*0044*/ 	.byte	0x03, 0x19
        /*0046*/ 	.short	0x000c


	//----- nvinfo : EIATTR_PARAM_CBANK
	.align		4
        /*0048*/ 	.byte	0x04, 0x0a
        /*004a*/ 	.short	(.L_139 - .L_138)
	.align		4
.L_138:
        /*004c*/ 	.word	index@(.nv.constant0._Z13activate_reluPfi)
        /*0050*/ 	.short	0x0380
        /*0052*/ 	.short	0x000c


	//----- nvinfo : EIATTR_SW_WAR
	.align		4
.L_139:
        /*0054*/ 	.byte	0x04, 0x36
        /*0056*/ 	.short	(.L_141 - .L_140)
.L_140:
        /*0058*/ 	.word	0x00000008
.L_141:


//--------------------- .nv.callgraph             --------------------------
	.section	.nv.callgraph,"",@"SHT_CUDA_CALLGRAPH"
	.align	4
	.sectionentsize	8
	.align		4
        /*0000*/ 	.word	0x00000000
	.align		4
        /*0004*/ 	.word	0xffffffff
	.align		4
        /*0008*/ 	.word	0x00000000
	.align		4
        /*000c*/ 	.word	0xfffffffe
	.align		4
        /*0010*/ 	.word	0x00000000
	.align		4
        /*0014*/ 	.word	0xfffffffd
	.align		4
        /*0018*/ 	.word	0x00000000
	.align		4
        /*001c*/ 	.word	0xfffffffc


//--------------------- .text._Z11dense_layerPfS_S_S_ii --------------------------
	.section	.text._Z11dense_layerPfS_S_S_ii,"ax",@progbits
	.align	128
        .global         _Z11dense_layerPfS_S_S_ii
        .type           _Z11dense_layerPfS_S_S_ii,@function
        .size           _Z11dense_layerPfS_S_S_ii,(.L_x_28 - _Z11dense_layerPfS_S_S_ii)
        .other          _Z11dense_layerPfS_S_S_ii,@"STO_CUDA_ENTRY STV_DEFAULT"
_Z11dense_layerPfS_S_S_ii:
.text._Z11dense_layerPfS_S_S_ii:
[----:B------:R-:W-:Y:S01]  /*0000*/  LDC R1, c[0x0][0x37c] ;  /* 0x0000df00ff017b82 */ /* 0x000fe20000000800 */
[----:B------:R-:W0:Y:S07]  /*0010*/  S2R R3, SR_TID.X ;  /* 0x0000000000037919 */ /* 0x000e2e0000002100 */
[----:B------:R-:W0:Y:S01]  /*0020*/  S2UR UR4, SR_CTAID.X ;  /* 0x00000000000479c3 */ /* 0x000e220000002500 */
[----:B------:R-:W1:Y:S07]  /*0030*/  LDCU UR5, c[0x0][0x3a4] ;  /* 0x00007480ff0577ac */ /* 0x000e6e0008000800 */
[----:B------:R-:W0:Y:S02]  /*0040*/  LDC R0, c[0x0][0x360] ;  /* 0x0000d800ff007b82 */ /* 0x000e240000000800 */
[----:B0-----:R-:W-:-:S05]  /*0050*/  IMAD R0, R0, UR4, R3 ;  /* 0x0000000400007c24 */ /* 0x001fca000f8e0203 */
[----:B-1----:R-:W-:-:S13]  /*0060*/  ISETP.GE.AND P0, PT, R0, UR5, PT ;  /* 0x0000000500007c0c */ /* 0x002fda000bf06270 */
[----:B------:R-:W-:Y:S05]  /*0070*/  @P0 EXIT ;  /* 0x000000000000094d */ /* 0x000fea0003800000 */
[----:B------:R-:W0:Y:S01]  /*0080*/  LDC.64 R2, c[0x0][0x390] ;  /* 0x0000e400ff027b82 */ /* 0x000e220000000a00 */
[----:B------:R-:W1:Y:S01]  /*0090*/  LDCU.64 UR16, c[0x0][0x358] ;  /* 0x00006b00ff1077ac */ /* 0x000e620008000a00 */
[----:B------:R-:W2:Y:S01]  /*00a0*/  LDCU UR8, c[0x0][0x3a0] ;  /* 0x00007400ff0877ac */ /* 0x000ea20008000800 */
[----:B0-----:R-:W-:-:S05]  /*00b0*/  IMAD.WIDE R2, R0, 0x4, R2 ;  /* 0x0000000400027825 */ /* 0x001fca00078e0202 */
[----:B-1----:R0:W5:Y:S01]  /*00c0*/  LDG.E R15, desc[UR16][R2.64] ;  /* 0x00000010020f7981 */ /* 0x002162000c1e1900 */
[----:B--2---:R-:W-:-:S09]  /*00d0*/  UISETP.GE.AND UP0, UPT, UR8, 0x1, UPT ;  /* 0x000000010800788c */ /* 0x004fd2000bf06270 */
[----:B0-----:R-:W-:Y:S05]  /*00e0*/  BRA.U !UP0, `(.L_x_0) ;  /* 0x00000009085c7547 */ /* 0x001fea000b800000 */
[----:B------:R-:W-:Y:S01]  /*00f0*/  UISETP.GE.U32.AND UP1, UPT, UR8, 0x10, UPT ;  /* 0x000000100800788c */ /* 0x000fe2000bf26070 */
[----:B------:R-:W-:Y:S01]  /*0100*/  HFMA2 R8, -RZ, RZ, 0, 0 ;  /* 0x00000000ff087431 */ /* 0x000fe200000001ff */
[----:B------:R-:W-:Y:S02]  /*0110*/  ULOP3.LUT UR9, UR8, 0xf, URZ, 0xc0, !UPT ;  /* 0x0000000f08097892 */ /* 0x000fe4000f8ec0ff */
[----:B------:R-:W-:Y:S02]  /*0120*/  IMAD R7, R0, UR8, RZ ;  /* 0x0000000800077c24 */ /* 0x000fe4000f8e02ff */
[----:B------:R-:W-:-:S03]  /*0130*/  UISETP.NE.AND UP0, UPT, UR9, URZ, UPT ;  /* 0x000000ff0900728c */ /* 0x000fc6000bf05270 */
[----:B------:R-:W-:Y:S08]  /*0140*/  BRA.U !UP1, `(.L_x_1) ;  /* 0x0000000509107547 */ /* 0x000ff0000b800000 */
[----:B------:R-:W0:Y:S01]  /*0150*/  LDCU.128 UR12, c[0x0][0x380] ;  /* 0x00007000ff0c77ac */ /* 0x000e220008000c00 */
[----:B------:R-:W-:Y:S01]  /*0160*/  MOV R6, R7 ;  /* 0x0000000700067202 */ /* 0x000fe20000000f00 */
[----:B------:R-:W-:-:S04]  /*0170*/  ULOP3.LUT UR10, UR8, 0x7ffffff0, URZ, 0xc0, !UPT ;  /* 0x7ffffff0080a7892 */ /* 0x000fc8000f8ec0ff */
[----:B------:R-:W-:Y:S02]  /*0180*/  UIADD3 UR11, UPT, UPT, -UR10, URZ, URZ ;  /* 0x000000ff0a0b7290 */ /* 0x000fe4000fffe1ff */
[----:B------:R-:W-:Y:S01]  /*0190*/  MOV R8, UR10 ;  /* 0x0000000a00087c02 */ /* 0x000fe20008000f00 */
[----:B0-----:R-:W-:Y:S02]  /*01a0*/  UIADD3 UR6, UP1, UPT, UR12, 0x20, URZ ;  /* 0x000000200c067890 */ /* 0x001fe4000ff3e0ff */
[----:B------:R-:W-:Y:S02]  /*01b0*/  UIADD3 UR4, UP2, UPT, UR14, 0x20, URZ ;  /* 0x000000200e047890 */ /* 0x000fe4000ff5e0ff */
[----:B------:R-:W-:Y:S02]  /*01c0*/  UIADD3.X UR7, UPT, UPT, URZ, UR13, URZ, UP1, !UPT ;  /* 0x0000000dff077290 */ /* 0x000fe40008ffe4ff */
[----:B------:R-:W-:Y:S01]  /*01d0*/  MOV R2, UR6 ;  /* 0x0000000600027c02 */ /* 0x000fe20008000f00 */
[----:B------:R-:W-:-:S03]  /*01e0*/  UIADD3.X UR5, UPT, UPT, URZ, UR15, URZ, UP2, !UPT ;  /* 0x0000000fff057290 */ /* 0x000fc600097fe4ff */
[----:B------:R-:W-:-:S09]  /*01f0*/  MOV R3, UR7 ;  /* 0x0000000700037c02 */ /* 0x000fd20008000f00 */
.L_x_2:
[----:B------:R-:W-:Y:S01]  /*0200*/  MOV R4, UR4 ;  /* 0x0000000400047c02 */ /* 0x000fe20008000f00 */
[----:B------:R-:W2:Y:S01]  /*0210*/  LDG.E R16, desc[UR16][R2.64+-0x20] ;  /* 0xffffe01002107981 */ /* 0x000ea2000c1e1900 */
[----:B------:R-:W-:-:S03]  /*0220*/  MOV R5, UR5 ;  /* 0x0000000500057c02 */ /* 0x000fc60008000f00 */
[----:B------:R-:W3:Y:S01]  /*0230*/  LDG.E R18, desc[UR16][R2.64+-0x1c] ;  /* 0xffffe41002127981 */ /* 0x000ee2000c1e1900 */
[----:B------:R-:W-:-:S03]  /*0240*/  IMAD.WIDE R4, R6, 0x4, R4 ;  /* 0x0000000406047825 */ /* 0x000fc600078e0204 */
[----:B------:R-:W4:Y:S04]  /*0250*/  LDG.E R19, desc[UR16][R2.64+-0x18] ;  /* 0xffffe81002137981 */ /* 0x000f28000c1e1900 */
[----:B------:R-:W2:Y:S04]  /*0260*/  LDG.E R17, desc[UR16][R4.64+-0x20] ;  /* 0xffffe01004117981 */ /* 0x000ea8000c1e1900 */
[----:B------:R-:W3:Y:S04]  /*0270*/  LDG.E R25, desc[UR16][R4.64+-0x1c] ;  /* 0xffffe41004197981 */ /* 0x000ee8000c1e1900 */
[----:B------:R-:W4:Y:S04]  /*0280*/  LDG.E R20, desc[UR16][R4.64+-0x18] ;  /* 0xffffe81004147981 */ /* 0x000f28000c1e1900 */
        /* <DEDUP_REMOVED lines=9> */
[----:B------:R-:W4:Y:S01]  /*0320*/  LDG.E R14, desc[UR16][R4.64+-0x4] ;  /* 0xfffffc10040e7981 */ /* 0x000f22000c1e1900 */
[----:B--2--5:R-:W-:-:S03]  /*0330*/  FFMA R17, R16, R17, R15 ;  /* 0x0000001110117223 */ /* 0x024fc6000000000f */
[----:B------:R-:W2:Y:S04]  /*0340*/  LDG.E R15, desc[UR16][R2.64] ;  /* 0x00000010020f7981 */ /* 0x000ea8000c1e1900 */
[----:B------:R-:W2:Y:S01]  /*0350*/  LDG.E R16, desc[UR16][R4.64] ;  /* 0x0000001004107981 */ /* 0x000ea2000c1e1900 */
[----:B---3--:R-:W-:-:S03]  /*0360*/  FFMA R26, R18, R25, R17 ;  /* 0x00000019121a7223 */ /* 0x008fc60000000011 */
[----:B------:R-:W3:Y:S01]  /*0370*/  LDG.E R17, desc[UR16][R2.64+0x4] ;  /* 0x0000041002117981 */ /* 0x000ee2000c1e1900 */
[----:B----4-:R-:W-:-:S03]  /*0380*/  FFMA R25, R19, R20, R26 ;  /* 0x0000001413197223 */ /* 0x010fc6000000001a */
[----:B------:R-:W3:Y:S04]  /*0390*/  LDG.E R18, desc[UR16][R4.64+0x4] ;  /* 0x0000041004127981 */ /* 0x000ee8000c1e1900 */
[----:B------:R-:W4:Y:S01]  /*03a0*/  LDG.E R19, desc[UR16][R2.64+0x8] ;  /* 0x0000081002137981 */ /* 0x000f22000c1e1900 */
[----:B------:R-:W-:-:S03]  /*03b0*/  FFMA R26, R22, R21, R25 ;  /* 0x00000015161a7223 */ /* 0x000fc60000000019 */
[----:B------:R-:W4:Y:S04]  /*03c0*/  LDG.E R20, desc[UR16][R4.64+0x8] ;  /* 0x0000081004147981 */ /* 0x000f28000c1e1900 */
        /* <DEDUP_REMOVED lines=9> */
[----:B------:R-:W4:Y:S04]  /*0460*/  LDG.E R12, desc[UR16][R2.64+0x18] ;  /* 0x00001810020c7981 */ /* 0x000f28000c1e1900 */
[----:B------:R-:W4:Y:S04]  /*0470*/  LDG.E R11, desc[UR16][R4.64+0x18] ;  /* 0x00001810040b7981 */ /* 0x000f28000c1e1900 */
[----:B------:R-:W4:Y:S04]  /*0480*/  LDG.E R26, desc[UR16][R4.64+0x1c] ;  /* 0x00001c10041a7981 */ /* 0x000f28000c1e1900 */
[----:B------:R0:W4:Y:S01]  /*0490*/  LDG.E R25, desc[UR16][R2.64+0x1c] ;  /* 0x00001c1002197981 */ /* 0x000122000c1e1900 */
[----:B------:R-:W-:Y:S01]  /*04a0*/  FFMA R14, R13, R14, R28 ;  /* 0x0000000e0d0e7223 */ /* 0x000fe2000000001c */
[----:B------:R-:W-:-:S04]  /*04b0*/  UIADD3 UR11, UPT, UPT, UR11, 0x10, URZ ;  /* 0x000000100b0b7890 */ /* 0x000fc8000fffe0ff */
[----:B------:R-:W-:Y:S01]  /*04c0*/  UISETP.NE.AND UP1, UPT, UR11, URZ, UPT ;  /* 0x000000ff0b00728c */ /* 0x000fe2000bf25270 */
[----:B0-----:R-:W-:Y:S02]  /*04d0*/  IADD3 R2, P0, PT, R2, 0x40, RZ ;  /* 0x0000004002027810 */ /* 0x001fe40007f1e0ff */
[----:B------:R-:W-:Y:S02]  /*04e0*/  IADD3 R6, PT, PT, R6, 0x10, RZ ;  /* 0x0000001006067810 */ /* 0x000fe40007ffe0ff */
[----:B------:R-:W-:Y:S01]  /*04f0*/  IADD3.X R3, PT, PT, RZ, R3, RZ, P0, !PT ;  /* 0x00000003ff037210 */ /* 0x000fe200007fe4ff */
[----:B--2---:R-:W-:-:S04]  /*0500*/  FFMA R14, R15, R16, R14 ;  /* 0x000000100f0e7223 */ /* 0x004fc8000000000e */
[----:B---3--:R-:W-:-:S04]  /*0510*/  FFMA R14, R17, R18, R14 ;  /* 0x00000012110e7223 */ /* 0x008fc8000000000e */
[----:B----4-:R-:W-:-:S04]  /*0520*/  FFMA R14, R19, R20, R14 ;  /* 0x00000014130e7223 */ /* 0x010fc8000000000e */
[----:B------:R-:W-:-:S04]  /*0530*/  FFMA R14, R21, R22, R14 ;  /* 0x00000016150e7223 */ /* 0x000fc8000000000e */
[----:B------:R-:W-:-:S04]  /*0540*/  FFMA R14, R23, R24, R14 ;  /* 0x00000018170e7223 */ /* 0x000fc8000000000e */
[----:B------:R-:W-:-:S04]  /*0550*/  FFMA R9, R9, R10, R14 ;  /* 0x0000000a09097223 */ /* 0x000fc8000000000e */
[----:B------:R-:W-:-:S04]  /*0560*/  FFMA R12, R12, R11, R9 ;  /* 0x0000000b0c0c7223 */ /* 0x000fc80000000009 */
[----:B------:R-:W-:Y:S01]  /*0570*/  FFMA R15, R25, R26, R12 ;  /* 0x0000001a190f7223 */ /* 0x000fe2000000000c */
[----:B------:R-:W-:Y:S06]  /*0580*/  BRA.U UP1, `(.L_x_2) ;  /* 0xfffffffd011c7547 */ /* 0x000fec000b83ffff */
.L_x_1:
[----:B------:R-:W-:Y:S05]  /*0590*/  BRA.U !UP0, `(.L_x_0) ;  /* 0x0000000508307547 */ /* 0x000fea000b800000 */
[----:B------:R-:W-:Y:S02]  /*05a0*/  UISETP.GE.U32.AND UP0, UPT, UR9, 0x8, UPT ;  /* 0x000000080900788c */ /* 0x000fe4000bf06070 */
[----:B------:R-:W-:-:S04]  /*05b0*/  ULOP3.LUT UR5, UR8, 0x7, URZ, 0xc0, !UPT ;  /* 0x0000000708057892 */ /* 0x000fc8000f8ec0ff */
[----:B------:R-:W-:-:S03]  /*05c0*/  UISETP.NE.AND UP1, UPT, UR5, URZ, UPT ;  /* 0x000000ff0500728c */ /* 0x000fc6000bf25270 */
[----:B------:R-:W-:Y:S08]  /*05d0*/  BRA.U !UP0, `(.L_x_3) ;  /* 0x0000000108787547 */ /* 0x000ff0000b800000 */
[----:B------:R-:W0:Y:S01]  /*05e0*/  LDC.64 R2, c[0x0][0x388] ;  /* 0x0000e200ff027b82 */ /* 0x000e220000000a00 */
[----:B------:R-:W-:-:S07]  /*05f0*/  IADD3 R9, PT, PT, R7, R8, RZ ;  /* 0x0000000807097210 */ /* 0x000fce0007ffe0ff */
[----:B------:R-:W1:Y:S01]  /*0600*/  LDC.64 R4, c[0x0][0x380] ;  /* 0x0000e000ff047b82 */ /* 0x000e620000000a00 */
[----:B0-----:R-:W-:-:S05]  /*0610*/  IMAD.WIDE R2, R9, 0x4, R2 ;  /* 0x0000000409027825 */ /* 0x001fca00078e0202 */
[----:B------:R-:W2:Y:S01]  /*0620*/  LDG.E R11, desc[UR16][R2.64] ;  /* 0x00000010020b7981 */ /* 0x000ea2000c1e1900 */
[----:B-1----:R-:W-:-:S03]  /*0630*/  IMAD.WIDE.U32 R4, R8, 0x4, R4 ;  /* 0x0000000408047825 */ /* 0x002fc600078e0004 */
[----:B------:R-:W3:Y:S04]  /*0640*/  LDG.E R12, desc[UR16][R2.64+0x4] ;  /* 0x00000410020c7981 */ /* 0x000ee8000c1e1900 */
        /* <DEDUP_REMOVED lines=14> */
[----:B------:R-:W-:Y:S01]  /*0730*/  IADD3 R8, PT, PT, R8, 0x8, RZ ;  /* 0x0000000808087810 */ /* 0x000fe20007ffe0ff */
[----:B--2--5:R-:W-:-:S04]  /*0740*/  FFMA R10, R10, R11, R15 ;  /* 0x0000000b0a0a7223 */ /* 0x024fc8000000000f */
[----:B---3--:R-:W-:-:S04]  /*0750*/  FFMA R10, R13, R12, R10 ;  /* 0x0000000c0d0a7223 */ /* 0x008fc8000000000a */
[----:B----4-:R-:W-:-:S04]  /*0760*/  FFMA R10, R17, R14, R10 ;  /* 0x0000000e110a7223 */ /* 0x010fc8000000000a */
[----:B------:R-:W-:-:S04]  /*0770*/  FFMA R10, R19, R16, R10 ;  /* 0x00000010130a7223 */ /* 0x000fc8000000000a */
[----:B------:R-:W-:-:S04]  /*0780*/  FFMA R10, R21, R18, R10 ;  /* 0x00000012150a7223 */ /* 0x000fc8000000000a */
[----:B------:R-:W-:-:S04]  /*0790*/  FFMA R23, R23, R20, R10 ;  /* 0x0000001417177223 */ /* 0x000fc8000000000a */
[----:B------:R-:W-:-:S04]  /*07a0*/  FFMA R6, R6, R9, R23 ;  /* 0x0000000906067223 */ /* 0x000fc80000000017 */
[----:B------:R-:W-:-:S07]  /*07b0*/  FFMA R15, R25, R22, R6 ;  /* 0x00000016190f7223 */ /* 0x000fce0000000006 */
.L_x_3:
        /* <DEDUP_REMOVED lines=22> */
[----:B------:R-:W-:-:S07]  /*0920*/  FFMA R15, R17, R14, R6 ;  /* 0x0000000e110f7223 */ /* 0x000fce0000000006 */
.L_x_4:
[----:B------:R-:W-:Y:S05]  /*0930*/  BRA.U !UP1, `(.L_x_0) ;  /* 0x0000000109487547 */ /* 0x000fea000b800000 */
[----:B------:R-:W0:Y:S01]  /*0940*/  LDC.64 R2, c[0x0][0x380] ;  /* 0x0000e000ff027b82 */ /* 0x000e220000000a00 */
[----:B------:R-:W-:Y:S01]  /*0950*/  IADD3 R7, PT, PT, R7, R8, RZ ;  /* 0x0000000807077210 */ /* 0x000fe20007ffe0ff */
[----:B------:R-:W-:-:S06]  /*0960*/  UIADD3 UR4, UPT, UPT, -UR4, URZ, URZ ;  /* 0x000000ff04047290 */ /* 0x000fcc000fffe1ff */
[----:B------:R-:W1:Y:S01]  /*0970*/  LDC.64 R10, c[0x0][0x388] ;  /* 0x0000e200ff0a7b82 */ /* 0x000e620000000a00 */
[----:B0-----:R-:W-:-:S03]  /*0980*/  IMAD.WIDE.U32 R2, R8, 0x4, R2 ;  /* 0x0000000408027825 */ /* 0x001fc600078e0002 */
[----:B------:R-:W-:Y:S02]  /*0990*/  MOV R6, R2 ;  /* 0x0000000200067202 */ /* 0x000fe40000000f00 */
[----:B------:R-:W-:-:S07]  /*09a0*/  MOV R5, R3 ;  /* 0x0000000300057202 */ /* 0x000fce0000000f00 */
.L_x_5:
[----:B-1----:R-:W-:Y:S01]  /*09b0*/  IMAD.WIDE R2, R7, 0x4, R10 ;  /* 0x0000000407027825 */ /* 0x002fe200078e020a */
[----:B------:R-:W-:-:S05]  /*09c0*/  MOV R4, R6 ;  /* 0x0000000600047202 */ /* 0x000fca0000000f00 */
[----:B------:R-:W2:Y:S04]  /*09d0*/  LDG.E R2, desc[UR16][R2.64] ;  /* 0x0000001002027981 */ /* 0x000ea8000c1e1900 */
[----:B------:R0:W2:Y:S01]  /*09e0*/  LDG.E R4, desc[UR16][R4.64] ;  /* 0x0000001004047981 */ /* 0x0000a2000c1e1900 */
[----:B------:R-:W-:Y:S01]  /*09f0*/  UIADD3 UR4, UPT, UPT, UR4, 0x1, URZ ;  /* 0x0000000104047890 */ /* 0x000fe2000fffe0ff */
[----:B------:R-:W-:Y:S02]  /*0a00*/  IADD3 R6, P0, PT, R6, 0x4, RZ ;  /* 0x0000000406067810 */ /* 0x000fe40007f1e0ff */
[----:B------:R-:W-:Y:S01]  /*0a10*/  IADD3 R7, PT, PT, R7, 0x1, RZ ;  /* 0x0000000107077810 */ /* 0x000fe20007ffe0ff */
[----:B------:R-:W-:Y:S01]  /*0a20*/  UISETP.NE.AND UP0, UPT, UR4, URZ, UPT ;  /* 0x000000ff0400728c */ /* 0x000fe2000bf05270 */
[----:B0-----:R-:W-:Y:S01]  /*0a30*/  IADD3.X R5, PT, PT, RZ, R5, RZ, P0, !PT ;  /* 0x00000005ff057210 */ /* 0x001fe200007fe4ff */
[----:B--2--5:R-:W-:-:S07]  /*0a40*/  FFMA R15, R4, R2, R15 ;  /* 0x00000002040f7223 */ /* 0x024fce000000000f */
[----:B------:R-:W-:Y:S05]  /*0a50*/  BRA.U UP0, `(.L_x_5) ;  /* 0xfffffffd00d47547 */ /* 0x000fea000b83ffff */
.L_x_0:
[----:B------:R-:W0:Y:S02]  /*0a60*/  LDC.64 R2, c[0x0][0x398] ;  /* 0x0000e600ff027b82 */ /* 0x000e240000000a00 */
[----:B0-----:R-:W-:-:S05]  /*0a70*/  IMAD.WIDE R2, R0, 0x4, R2 ;  /* 0x0000000400027825 */ /* 0x001fca00078e0202 */
[----:B-----5:R-:W-:Y:S01]  /*0a80*/  STG.E desc[UR16][R2.64], R15 ;  /* 0x0000000f02007986 */ /* 0x020fe2000c101910 */
[----:B------:R-:W-:Y:S05]  /*0a90*/  EXIT ;  /* 0x000000000000794d */ /* 0x000fea0003800000 */
.L_x_6:
[----:B------:R-:W-:-:S00]  /*0aa0*/  BRA `(.L_x_6) ;  /* 0xfffffffc00fc7947 */ /* 0x000fc0000383ffff */
[----:B------:R-:W-:-:S00]  /*0ab0*/  NOP ;  /* 0x0000000000007918 */ /* 0x000fc00000000000 */
        /* <DEDUP_REMOVED lines=12> */
.L_x_28:


//--------------------- .text._Z21convolution_operationPfS_S_iiiiiiiii --------------------------
	.section	.text._Z21convolution_operationPfS_S_iiiiiiiii,"ax",@progbits
	.align	128
        .global         _Z21convolution_operationPfS_S_iiiiiiiii
        .type           _Z21convolution_operationPfS_S_iiiiiiiii,@function
        .size           _Z21convolution_operationPfS_S_iiiiiiiii,(.L_x_29 - _Z21convolution_operationPfS_S_iiiiiiiii)
        .other          _Z21convolution_operationPfS_S_iiiiiiiii,@"STO_CUDA_ENTRY STV_DEFAULT"
_Z21convolution_operationPfS_S_iiiiiiiii:
.text._Z21convolution_operationPfS_S_iiiiiiiii:
[----:B------:R-:W-:Y:S01]  /*0000*/  LDC R1, c[0x0][0x37c] ;  /* 0x0000df00ff017b82 */ /* 0x000fe20000000800 */
[----:B------:R-:W0:Y:S07]  /*0010*/  S2R R0, SR_TID.X ;  /* 0x0000000000007919 */ /* 0x000e2e0000002100 */
[----:B------:R-:W0:Y:S01]  /*0020*/  S2UR UR5, SR_CTAID.X ;  /* 0x00000000000579c3 */ /* 0x000e220000002500 */
[----:B------:R-:W1:Y:S01]  /*0030*/  LDCU UR6, c[0x0][0x3b4] ;  /* 0x00007680ff0677ac */ /* 0x000e620008000800 */
[----:B------:R-:W1:Y:S06]  /*0040*/  LDCU UR4, c[0x0][0x3a4] ;  /* 0x00007480ff0477ac */ /* 0x000e6c0008000800 */
[----:B------:R-:W0:Y:S08]  /*0050*/  LDC R3, c[0x0][0x360] ;  /* 0x0000d800ff037b82 */ /* 0x000e300000000800 */
[----:B------:R-:W2:Y:S01]  /*0060*/  LDC R2, c[0x0][0x3b8] ;  /* 0x0000ee00ff027b82 */ /* 0x000ea20000000800 */
[----:B-1----:R-:W-:Y:S01]  /*0070*/  UIMAD UR4, UR6, UR4, URZ ;  /* 0x00000004060472a4 */ /* 0x002fe2000f8e02ff */
[----:B0-----:R-:W-:-:S05]  /*0080*/  IMAD R3, R3, UR5, R0 ;  /* 0x0000000503037c24 */ /* 0x001fca000f8e0200 */
[----:B--2---:R-:W-:-:S05]  /*0090*/  IMAD R0, R2, UR4, RZ ;  /* 0x0000000402007c24 */ /* 0x004fca000f8e02ff */
[----:B------:R-:W-:-:S13]  /*00a0*/  ISETP.GE.AND P0, PT, R3, R0, PT ;  /* 0x000000000300720c */ /* 0x000fda0003f06270 */
[----:B------:R-:W-:Y:S05]  /*00b0*/  @P0 EXIT ;  /* 0x000000000000094d */ /* 0x000fea0003800000 */
[----:B------:R-:W-:Y:S01]  /*00c0*/  IMAD R4, R2, UR6, RZ ;  /* 0x0000000602047c24 */ /* 0x000fe2000f8e02ff */
[----:B------:R-:W-:Y:S01]  /*00d0*/  IABS R5, R3 ;  /* 0x0000000300057213 */ /* 0x000fe20000000000 */
[----:B------:R-:W-:Y:S01]  /*00e0*/  IMAD.MOV.U32 R6, RZ, RZ, RZ ;  /* 0x000000ffff067224 */ /* 0x000fe200078e00ff */
[----:B------:R-:W-:Y:S01]  /*00f0*/  IABS R11, R2 ;  /* 0x00000002000b7213 */ /* 0x000fe20000000000 */
[----:B------:R-:W0:Y:S01]  /*0100*/  LDCU UR4, c[0x0][0x3a0] ;  /* 0x00007400ff0477ac */ /* 0x000e220008000800 */
[-C--:B------:R-:W-:Y:S02]  /*0110*/  IABS R8, R4.reuse ;  /* 0x0000000400087213 */ /* 0x080fe40000000000 */
[----:B------:R-:W-:Y:S01]  /*0120*/  IABS R10, R4 ;  /* 0x00000004000a7213 */ /* 0x000fe20000000000 */
[----:B------:R-:W1:Y:S01]  /*0130*/  LDCU.64 UR10, c[0x0][0x358] ;  /* 0x00006b00ff0a77ac */ /* 0x000e620008000a00 */
[----:B------:R-:W2:Y:S01]  /*0140*/  I2F.RP R0, R8 ;  /* 0x0000000800007306 */ /* 0x000ea20000209400 */
[----:B------:R-:W-:Y:S01]  /*0150*/  ISETP.GE.AND P4, PT, R3, RZ, PT ;  /* 0x000000ff0300720c */ /* 0x000fe20003f86270 */
[----:B0-----:R-:W-:-:S06]  /*0160*/  UISETP.GE.AND UP0, UPT, UR4, 0x1, UPT ;  /* 0x000000010400788c */ /* 0x001fcc000bf06270 */
[----:B--2---:R-:W0:Y:S02]  /*0170*/  MUFU.RCP R0, R0 ;  /* 0x0000000000007308 */ /* 0x004e240000001000 */
[----:B0-----:R-:W-:-:S06]  /*0180*/  VIADD R7, R0, 0xffffffe ;  /* 0x0ffffffe00077836 */ /* 0x001fcc0000000000 */
[----:B------:R-:W0:Y:S02]  /*0190*/  F2I.FTZ.U32.TRUNC.NTZ R7, R7 ;  /* 0x0000000700077305 */ /* 0x000e24000021f000 */
[----:B0-----:R-:W-:-:S04]  /*01a0*/  IMAD.MOV R9, RZ, RZ, -R7 ;  /* 0x000000ffff097224 */ /* 0x001fc800078e0a07 */
[----:B------:R-:W-:-:S04]  /*01b0*/  IMAD R9, R9, R8, RZ ;  /* 0x0000000809097224 */ /* 0x000fc800078e02ff */
[----:B------:R-:W-:Y:S01]  /*01c0*/  IMAD.HI.U32 R9, R7, R9, R6 ;  /* 0x0000000907097227 */ /* 0x000fe200078e0006 */
[----:B------:R-:W-:-:S03]  /*01d0*/  MOV R6, R5 ;  /* 0x0000000500067202 */ /* 0x000fc60000000f00 */
[----:B------:R-:W-:Y:S02]  /*01e0*/  IMAD.MOV.U32 R5, RZ, RZ, R11 ;  /* 0x000000ffff057224 */ /* 0x000fe400078e000b */
[----:B------:R-:W-:Y:S02]  /*01f0*/  IMAD.MOV R7, RZ, RZ, -R10 ;  /* 0x000000ffff077224 */ /* 0x000fe400078e0a0a */
[----:B------:R-:W-:Y:S01]  /*0200*/  IMAD.HI.U32 R0, R9, R6, RZ ;  /* 0x0000000609007227 */ /* 0x000fe200078e00ff */
[----:B------:R-:W0:Y:S03]  /*0210*/  I2F.RP R10, R5 ;  /* 0x00000005000a7306 */ /* 0x000e260000209400 */
[----:B------:R-:W-:-:S05]  /*0220*/  IMAD R7, R0, R7, R6 ;  /* 0x0000000700077224 */ /* 0x000fca00078e0206 */
[----:B------:R-:W-:Y:S01]  /*0230*/  ISETP.GT.U32.AND P1, PT, R8, R7, PT ;  /* 0x000000070800720c */ /* 0x000fe20003f24070 */
[----:B0-----:R-:W0:-:S12]  /*0240*/  MUFU.RCP R10, R10 ;  /* 0x0000000a000a7308 */ /* 0x001e180000001000 */
[----:B------:R-:W-:Y:S02]  /*0250*/  @!P1 IMAD.IADD R7, R7, 0x1, -R8 ;  /* 0x0000000107079824 */ /* 0x000fe400078e0a08 */
[----:B------:R-:W-:Y:S01]  /*0260*/  @!P1 VIADD R0, R0, 0x1 ;  /* 0x0000000100009836 */ /* 0x000fe20000000000 */
[----:B------:R-:W-:Y:S02]  /*0270*/  ISETP.NE.AND P1, PT, R4, RZ, PT ;  /* 0x000000ff0400720c */ /* 0x000fe40003f25270 */
[----:B------:R-:W-:Y:S02]  /*0280*/  ISETP.GE.U32.AND P0, PT, R7, R8, PT ;  /* 0x000000080700720c */ /* 0x000fe40003f06070 */
[----:B------:R-:W-:-:S04]  /*0290*/  LOP3.LUT R7, R3, R4, RZ, 0x3c, !PT ;  /* 0x0000000403077212 */ /* 0x000fc800078e3cff */
[----:B------:R-:W-:Y:S02]  /*02a0*/  ISETP.GE.AND P2, PT, R7, RZ, PT ;  /* 0x000000ff0700720c */ /* 0x000fe40003f46270 */
[----:B0-----:R-:W-:-:S04]  /*02b0*/  IADD3 R8, PT, PT, R10, 0xffffffe, RZ ;  /* 0x0ffffffe0a087810 */ /* 0x001fc80007ffe0ff */
[----:B------:R0:W2:Y:S01]  /*02c0*/  F2I.FTZ.U32.TRUNC.NTZ R9, R8 ;  /* 0x0000000800097305 */ /* 0x0000a2000021f000 */
[----:B------:R-:W-:-:S06]  /*02d0*/  @P0 VIADD R0, R0, 0x1 ;  /* 0x0000000100000836 */ /* 0x000fcc0000000000 */
[----:B------:R-:W-:Y:S01]  /*02e0*/  @!P2 IMAD.MOV R0, RZ, RZ, -R0 ;  /* 0x000000ffff00a224 */ /* 0x000fe200078e0a00 */
[----:B------:R-:W-:Y:S01]  /*02f0*/  @!P1 LOP3.LUT R0, RZ, R4, RZ, 0x33, !PT ;  /* 0x00000004ff009212 */ /* 0x000fe200078e33ff */
[----:B0-----:R-:W-:-:S04]  /*0300*/  IMAD.MOV.U32 R8, RZ, RZ, RZ ;  /* 0x000000ffff087224 */ /* 0x001fc800078e00ff */
[----:B------:R-:W-:Y:S01]  /*0310*/  IMAD.MOV R7, RZ, RZ, -R0 ;  /* 0x000000ffff077224 */ /* 0x000fe200078e0a00 */
[----:B--2---:R-:W-:-:S03]  /*0320*/  IADD3 R10, PT, PT, RZ, -R9, RZ ;  /* 0x80000009ff0a7210 */ /* 0x004fc60007ffe0ff */
[----:B------:R-:W-:Y:S02]  /*0330*/  IMAD R7, R4, R7, R3 ;  /* 0x0000000704077224 */ /* 0x000fe400078e0203 */
[----:B------:R-:W-:-:S03]  /*0340*/  IMAD R11, R10, R5, RZ ;  /* 0x000000050a0b7224 */ /* 0x000fc600078e02ff */
[----:B------:R-:W-:Y:S01]  /*0350*/  IABS R4, R7 ;  /* 0x0000000700047213 */ /* 0x000fe20000000000 */
[----:B------:R-:W-:Y:S01]  /*0360*/  IMAD.HI.U32 R9, R9, R11, R8 ;  /* 0x0000000b09097227 */ /* 0x000fe200078e0008 */
[----:B------:R-:W-:Y:S02]  /*0370*/  LOP3.LUT R7, R7, R2, RZ, 0x3c, !PT ;  /* 0x0000000207077212 */ /* 0x000fe400078e3cff */
[----:B------:R-:W-:Y:S02]  /*0380*/  MOV R8, R4 ;  /* 0x0000000400087202 */ /* 0x000fe40000000f00 */
[----:B------:R-:W-:Y:S01]  /*0390*/  ISETP.GE.AND P2, PT, R7, RZ, PT ;  /* 0x000000ff0700720c */ /* 0x000fe20003f46270 */
[----:B------:R-:W-:-:S04]  /*03a0*/  IMAD.HI.U32 R4, R9, R6, RZ ;  /* 0x0000000609047227 */ /* 0x000fc800078e00ff */
[----:B------:R-:W-:-:S04]  /*03b0*/  IMAD.HI.U32 R9, R9, R8, RZ ;  /* 0x0000000809097227 */ /* 0x000fc800078e00ff */
[----:B------:R-:W-:Y:S02]  /*03c0*/  IMAD.MOV R10, RZ, RZ, -R4 ;  /* 0x000000ffff0a7224 */ /* 0x000fe400078e0a04 */
[----:B------:R-:W-:Y:S02]  /*03d0*/  IMAD.MOV R4, RZ, RZ, -R9 ;  /* 0x000000ffff047224 */ /* 0x000fe400078e0a09 */
[C---:B------:R-:W-:Y:S02]  /*03e0*/  IMAD R6, R5.reuse, R10, R6 ;  /* 0x0000000a05067224 */ /* 0x040fe400078e0206 */
[----:B------:R-:W-:-:S03]  /*03f0*/  IMAD R4, R5, R4, R8 ;  /* 0x0000000405047224 */ /* 0x000fc600078e0208 */
[C---:B------:R-:W-:Y:S02]  /*0400*/  ISETP.GT.U32.AND P0, PT, R5.reuse, R6, PT ;  /* 0x000000060500720c */ /* 0x040fe40003f04070 */
[----:B------:R-:W-:-:S11]  /*0410*/  ISETP.GT.U32.AND P1, PT, R5, R4, PT ;  /* 0x000000040500720c */ /* 0x000fd60003f24070 */
[-C--:B------:R-:W-:Y:S02]  /*0420*/  @!P0 IADD3 R6, PT, PT, R6, -R5.reuse, RZ ;  /* 0x8000000506068210 */ /* 0x080fe40007ffe0ff */
[----:B------:R-:W-:Y:S02]  /*0430*/  @!P1 IMAD.IADD R4, R4, 0x1, -R5 ;  /* 0x0000000104049824 */ /* 0x000fe400078e0a05 */
[----:B------:R-:W-:Y:S01]  /*0440*/  ISETP.GT.U32.AND P3, PT, R5, R6, PT ;  /* 0x000000060500720c */ /* 0x000fe20003f64070 */
[----:B------:R-:W-:Y:S02]  /*0450*/  @!P1 VIADD R9, R9, 0x1 ;  /* 0x0000000109099836 */ /* 0x000fe40000000000 */
[----:B------:R-:W-:Y:S02]  /*0460*/  ISETP.GE.U32.AND P0, PT, R4, R5, PT ;  /* 0x000000050400720c */ /* 0x000fe40003f06070 */
[----:B------:R-:W-:-:S08]  /*0470*/  LOP3.LUT R4, RZ, R2, RZ, 0x33, !PT ;  /* 0x00000002ff047212 */ /* 0x000fd000078e33ff */
[----:B------:R-:W-:-:S03]  /*0480*/  @!P3 IADD3 R6, PT, PT, R6, -R5, RZ ;  /* 0x800000050606b210 */ /* 0x000fc60007ffe0ff */
[----:B------:R-:W-:Y:S01]  /*0490*/  @P0 VIADD R9, R9, 0x1 ;  /* 0x0000000109090836 */ /* 0x000fe20000000000 */
[----:B------:R-:W-:Y:S01]  /*04a0*/  ISETP.NE.AND P0, PT, R2, RZ, PT ;  /* 0x000000ff0200720c */ /* 0x000fe20003f05270 */
[----:B------:R-:W-:-:S03]  /*04b0*/  @!P4 IMAD.MOV R6, RZ, RZ, -R6 ;  /* 0x000000ffff06c224 */ /* 0x000fc600078e0a06 */
[----:B------:R-:W-:Y:S02]  /*04c0*/  @!P2 IADD3 R9, PT, PT, -R9, RZ, RZ ;  /* 0x000000ff0909a210 */ /* 0x000fe40007ffe1ff */
[C---:B------:R-:W-:Y:S02]  /*04d0*/  SEL R2, R4.reuse, R6, !P0 ;  /* 0x0000000604027207 */ /* 0x040fe40004000000 */
[----:B------:R-:W-:Y:S01]  /*04e0*/  SEL R3, R4, R9, !P0 ;  /* 0x0000000904037207 */ /* 0x000fe20004000000 */
[----:B------:R-:W-:Y:S01]  /*04f0*/  IMAD.MOV.U32 R4, RZ, RZ, RZ ;  /* 0x000000ffff047224 */ /* 0x000fe200078e00ff */
[----:B-1----:R-:W-:Y:S06]  /*0500*/  BRA.U !UP0, `(.L_x_7) ;  /* 0x0000000d08047547 */ /* 0x002fec000b800000 */
[----:B------:R-:W0:Y:S01]  /*0510*/  LDCU.64 UR4, c[0x0][0x3a8] ;  /* 0x00007500ff0477ac */ /* 0x000e220008000a00 */
[----:B------:R-:W1:Y:S01]  /*0520*/  LDC R5, c[0x0][0x3b0] ;  /* 0x0000ec00ff057b82 */ /* 0x000e620000000800 */
[----:B0-----:R-:W-:Y:S01]  /*0530*/  UISETP.GE.AND UP0, UPT, UR4, 0x1, UPT ;  /* 0x000000010400788c */ /* 0x001fe2000bf06270 */
[--C-:B-1----:R-:W-:Y:S02]  /*0540*/  IMAD R16, R3, UR5, -R5.reuse ;  /* 0x0000000503107c24 */ /* 0x102fe4000f8e0a05 */
[----:B------:R-:W-:-:S06]  /*0550*/  IMAD R5, R2, UR5, -R5 ;  /* 0x0000000502057c24 */ /* 0x000fcc000f8e0a05 */
[----:B------:R-:W-:Y:S05]  /*0560*/  BRA.U !UP0, `(.L_x_7) ;  /* 0x0000000908ec7547 */ /* 0x000fea000b800000 */
[----:B------:R-:W-:Y:S01]  /*0570*/  IMAD.MOV.U32 R4, RZ, RZ, RZ ;  /* 0x000000ffff047224 */ /* 0x000fe200078e00ff */
[----:B------:R-:W-:Y:S02]  /*0580*/  ULOP3.LUT UR8, UR4, 0x7, URZ, 0xc0, !UPT ;  /* 0x0000000704087892 */ /* 0x000fe4000f8ec0ff */
[----:B------:R-:W-:-:S03]  /*0590*/  ULOP3.LUT UR7, UR4, 0x7ffffff8, URZ, 0xc0, !UPT ;  /* 0x7ffffff804077892 */ /* 0x000fc6000f8ec0ff */
[----:B------:R-:W-:-:S09]  /*05a0*/  UMOV UR4, URZ ;  /* 0x000000ff00047c82 */ /* 0x000fd20008000000 */
.L_x_15:
[----:B------:R-:W-:-:S05]  /*05b0*/  UMOV UR5, URZ ;  /* 0x000000ff00057c82 */ /* 0x000fca0008000000 */
.L_x_14:
[----:B------:R-:W0:Y:S01]  /*05c0*/  LDCU UR6, c[0x0][0x3a8] ;  /* 0x00007500ff0677ac */ /* 0x000e220008000800 */
[----:B------:R-:W1:Y:S01]  /*05d0*/  LDC R7, c[0x0][0x3a0] ;  /* 0x0000e800ff077b82 */ /* 0x000e620000000800 */
[----:B------:R-:W-:-:S07]  /*05e0*/  VIADD R8, R16, UR5 ;  /* 0x0000000510087c36 */ /* 0x000fce0008000000 */
[----:B------:R-:W2:Y:S01]  /*05f0*/  LDC R9, c[0x0][0x398] ;  /* 0x0000e600ff097b82 */ /* 0x000ea20000000800 */
[----:B0-----:R-:W-:Y:S01]  /*0600*/  MOV R6, UR6 ;  /* 0x0000000600067c02 */ /* 0x001fe20008000f00 */
[----:B------:R-:W-:-:S03]  /*0610*/  UMOV UR6, URZ ;  /* 0x000000ff00067c82 */ /* 0x000fc60008000000 */
[----:B------:R-:W-:Y:S01]  /*0620*/  ISETP.GE.U32.AND P1, PT, R6, 0x8, PT ;  /* 0x000000080600780c */ /* 0x000fe20003f26070 */
[----:B-1----:R-:W-:-:S04]  /*0630*/  IMAD R7, R0, R7, UR4 ;  /* 0x0000000400077e24 */ /* 0x002fc8000f8e0207 */
[----:B------:R-:W-:Y:S01]  /*0640*/  IMAD R7, R7, R6, UR5 ;  /* 0x0000000507077e24 */ /* 0x000fe2000f8e0206 */
[----:B------:R-:W-:Y:S01]  /*0650*/  UIADD3 UR5, UPT, UPT, UR5, 0x1, URZ ;  /* 0x0000000105057890 */ /* 0x000fe2000fffe0ff */
[----:B--2---:R-:W-:-:S05]  /*0660*/  ISETP.GE.AND P0, PT, R8, R9, PT ;  /* 0x000000090800720c */ /* 0x004fca0003f06270 */
[----:B------:R-:W-:Y:S02]  /*0670*/  ISETP.NE.AND P6, PT, R6, UR5, PT ;  /* 0x0000000506007c0c */ /* 0x000fe4000bfc5270 */
[----:B------:R-:W-:Y:S01]  /*0680*/  ISETP.GT.AND P0, PT, R8, -0x1, !P0 ;  /* 0xffffffff0800780c */ /* 0x000fe20004704270 */
[----:B------:R-:W-:Y:S01]  /*0690*/  IMAD R8, R9, UR4, R8 ;  /* 0x0000000409087c24 */ /* 0x000fe2000f8e0208 */
[----:B------:R-:W-:Y:S11]  /*06a0*/  @!P1 BRA `(.L_x_8) ;  /* 0x0000000400149947 */ /* 0x000ff60003800000 */
[----:B------:R-:W0:Y:S01]  /*06b0*/  LDCU UR9, c[0x0][0x39c] ;  /* 0x00007380ff0977ac */ /* 0x000e220008000800 */
[----:B------:R-:W-:-:S05]  /*06c0*/  UMOV UR6, URZ ;  /* 0x000000ff00067c82 */ /* 0x000fca0008000000 */
.L_x_9:
[----:B------:R-:W1:Y:S01]  /*06d0*/  LDC R6, c[0x0][0x3a8] ;  /* 0x0000ea00ff067b82 */ /* 0x000e620000000800 */
[----:B------:R-:W-:-:S04]  /*06e0*/  VIADD R9, R5, UR6 ;  /* 0x0000000605097c36 */ /* 0x000fc80008000000 */
[----:B0-----:R-:W-:Y:S01]  /*06f0*/  IMAD R15, R8, UR9, R9 ;  /* 0x00000009080f7c24 */ /* 0x001fe2000f8e0209 */
[C---:B------:R-:W-:Y:S02]  /*0700*/  IADD3 R14, PT, PT, R9.reuse, 0x1, RZ ;  /* 0x00000001090e7810 */ /* 0x040fe40007ffe0ff */
[----:B------:R-:W0:Y:S01]  /*0710*/  LDC.64 R12, c[0x0][0x380] ;  /* 0x0000e000ff0c7b82 */ /* 0x000e220000000a00 */
[C---:B------:R-:W-:Y:S02]  /*0720*/  ISETP.GE.AND P2, PT, R9.reuse, UR9, PT ;  /* 0x0000000909007c0c */ /* 0x040fe4000bf46270 */
[C---:B------:R-:W-:Y:S02]  /*0730*/  ISETP.GE.AND P1, PT, R14.reuse, UR9, PT ;  /* 0x000000090e007c0c */ /* 0x040fe4000bf26270 */
[C---:B------:R-:W-:Y:S02]  /*0740*/  ISETP.GT.AND P2, PT, R9.reuse, -0x1, !P2 ;  /* 0xffffffff0900780c */ /* 0x040fe40005744270 */
[----:B------:R-:W-:Y:S01]  /*0750*/  ISETP.GT.AND P1, PT, R14, -0x1, !P1 ;  /* 0xffffffff0e00780c */ /* 0x000fe20004f24270 */
[----:B------:R-:W2:Y:S01]  /*0760*/  LDC.64 R10, c[0x0][0x388] ;  /* 0x0000e200ff0a7b82 */ /* 0x000ea20000000a00 */
[----:B------:R-:W-:Y:S01]  /*0770*/  VIADD R14, R9, 0x2 ;  /* 0x00000002090e7836 */ /* 0x000fe20000000000 */
[----:B------:R-:W-:-:S02]  /*0780*/  PLOP3.LUT P2, PT, P0, P2, PT, 0x80, 0x8 ;  /* 0x000000000008781c */ /* 0x000fc40000745070 */
[----:B------:R-:W-:Y:S02]  /*0790*/  PLOP3.LUT P1, PT, P0, P1, PT, 0x80, 0x8 ;  /* 0x000000000008781c */ /* 0x000fe40000723070 */
[----:B------:R-:W-:Y:S01]  /*07a0*/  ISETP.GE.AND P4, PT, R14, UR9, PT ;  /* 0x000000090e007c0c */ /* 0x000fe2000bf86270 */
[----:B-1----:R-:W-:-:S03]  /*07b0*/  IMAD R17, R7, R6, UR6 ;  /* 0x0000000607117e24 */ /* 0x002fc6000f8e0206 */
[----:B------:R-:W-:-:S04]  /*07c0*/  ISETP.GT.AND P4, PT, R14, -0x1, !P4 ;  /* 0xffffffff0e00780c */ /* 0x000fc80006784270 */
[----:B------:R-:W-:Y:S01]  /*07d0*/  PLOP3.LUT P4, PT, P0, P4, PT, 0x80, 0x8 ;  /* 0x000000000008781c */ /* 0x000fe20000789070 */
[----:B0-----:R-:W-:-:S05]  /*07e0*/  IMAD.WIDE R12, R15, 0x4, R12 ;  /* 0x000000040f0c7825 */ /* 0x001fca00078e020c */
[----:B------:R-:W3:Y:S01]  /*07f0*/  @P2 LDG.E R15, desc[UR10][R12.64] ;  /* 0x0000000a0c0f2981 */ /* 0x000ee2000c1e1900 */
[----:B--2---:R-:W-:-:S03]  /*0800*/  IMAD.WIDE R10, R17, 0x4, R10 ;  /* 0x00000004110a7825 */ /* 0x004fc600078e020a */
[----:B------:R-:W2:Y:S04]  /*0810*/  @P1 LDG.E R17, desc[UR10][R12.64+0x4] ;  /* 0x0000040a0c111981 */ /* 0x000ea8000c1e1900 */
[----:B------:R-:W3:Y:S04]  /*0820*/  @P2 LDG.E R14, desc[UR10][R10.64] ;  /* 0x0000000a0a0e2981 */ /* 0x000ee8000c1e1900 */
[----:B------:R-:W2:Y:S04]  /*0830*/  @P1 LDG.E R18, desc[UR10][R10.64+0x4] ;  /* 0x0000040a0a121981 */ /* 0x000ea8000c1e1900 */
[----:B------:R-:W4:Y:S04]  /*0840*/  @P4 LDG.E R19, desc[UR10][R12.64+0x8] ;  /* 0x0000080a0c134981 */ /* 0x000f28000c1e1900 */
[----:B------:R-:W4:Y:S01]  /*0850*/  @P4 LDG.E R20, desc[UR10][R10.64+0x8] ;  /* 0x0000080a0a144981 */ /* 0x000f22000c1e1900 */
[C---:B------:R-:W-:Y:S01]  /*0860*/  VIADD R21, R9.reuse, 0x3 ;  /* 0x0000000309157836 */ /* 0x040fe20000000000 */
[----:B------:R-:W-:-:S04]  /*0870*/  IADD3 R22, PT, PT, R9, 0x4, RZ ;  /* 0x0000000409167810 */ /* 0x000fc80007ffe0ff */
[C---:B------:R-:W-:Y:S02]  /*0880*/  ISETP.GE.AND P5, PT, R21.reuse, UR9, PT ;  /* 0x0000000915007c0c */ /* 0x040fe4000bfa6270 */
[C---:B------:R-:W-:Y:S02]  /*0890*/  ISETP.GE.AND P3, PT, R22.reuse, UR9, PT ;  /* 0x0000000916007c0c */ /* 0x040fe4000bf66270 */
[----:B------:R-:W-:Y:S01]  /*08a0*/  ISETP.GT.AND P5, PT, R21, -0x1, !P5 ;  /* 0xffffffff1500780c */ /* 0x000fe20006fa4270 */
[----:B------:R-:W-:Y:S01]  /*08b0*/  VIADD R21, R9, 0x5 ;  /* 0x0000000509157836 */ /* 0x000fe20000000000 */
[----:B------:R-:W-:-:S04]  /*08c0*/  ISETP.GT.AND P3, PT, R22, -0x1, !P3 ;  /* 0xffffffff1600780c */ /* 0x000fc80005f64270 */
[----:B------:R-:W-:Y:S01]  /*08d0*/  PLOP3.LUT P3, PT, P0, P3, PT, 0x80, 0x8 ;  /* 0x000000000008781c */ /* 0x000fe20000767070 */
[----:B---3--:R-:W-:Y:S01]  /*08e0*/  @P2 FFMA R4, R15, R14, R4 ;  /* 0x0000000e0f042223 */ /* 0x008fe20000000004 */
[----:B------:R-:W-:Y:S01]  /*08f0*/  VIADD R14, R9, 0x6 ;  /* 0x00000006090e7836 */ /* 0x000fe20000000000 */
[----:B------:R-:W-:-:S10]  /*0900*/  ISETP.GE.AND P2, PT, R21, UR9, PT ;  /* 0x0000000915007c0c */ /* 0x000fd4000bf46270 */
[----:B------:R-:W3:Y:S01]  /*0910*/  @P3 LDG.E R15, desc[UR10][R12.64+0x10] ;  /* 0x0000100a0c0f3981 */ /* 0x000ee2000c1e1900 */
[----:B--2---:R-:W-:Y:S01]  /*0920*/  @P1 FFMA R4, R17, R18, R4 ;  /* 0x0000001211041223 */ /* 0x004fe20000000004 */
[----:B------:R-:W-:Y:S02]  /*0930*/  PLOP3.LUT P1, PT, P0, P5, PT, 0x80, 0x8 ;  /* 0x000000000008781c */ /* 0x000fe4000072b070 */
[C---:B------:R-:W-:Y:S01]  /*0940*/  ISETP.GE.AND P5, PT, R14.reuse, UR9, PT ;  /* 0x000000090e007c0c */ /* 0x040fe2000bfa6270 */
[----:B------:R-:W3:Y:S01]  /*0950*/  @P3 LDG.E R17, desc[UR10][R10.64+0x10] ;  /* 0x0000100a0a113981 */ /* 0x000ee2000c1e1900 */
[----:B------:R-:W-:Y:S02]  /*0960*/  ISETP.GT.AND P2, PT, R21, -0x1, !P2 ;  /* 0xffffffff1500780c */ /* 0x000fe40005744270 */
[----:B------:R-:W-:Y:S01]  /*0970*/  IADD3 R9, PT, PT, R9, 0x7, RZ ;  /* 0x0000000709097810 */ /* 0x000fe20007ffe0ff */
[----:B----4-:R-:W-:Y:S01]  /*0980*/  @P4 FFMA R4, R19, R20, R4 ;  /* 0x0000001413044223 */ /* 0x010fe20000000004 */
[----:B------:R-:W-:-:S02]  /*0990*/  ISETP.GT.AND P5, PT, R14, -0x1, !P5 ;  /* 0xffffffff0e00780c */ /* 0x000fc40006fa4270 */
[C---:B------:R-:W-:Y:S02]  /*09a0*/  ISETP.GE.AND P4, PT, R9.reuse, UR9, PT ;  /* 0x0000000909007c0c */ /* 0x040fe4000bf86270 */
[----:B------:R-:W-:Y:S01]  /*09b0*/  PLOP3.LUT P2, PT, P0, P2, PT, 0x80, 0x8 ;  /* 0x000000000008781c */ /* 0x000fe20000745070 */
[----:B------:R-:W2:Y:S01]  /*09c0*/  @P1 LDG.E R14, desc[UR10][R10.64+0xc] ;  /* 0x00000c0a0a0e1981 */ /* 0x000ea2000c1e1900 */
[----:B------:R-:W-:Y:S02]  /*09d0*/  ISETP.GT.AND P4, PT, R9, -0x1, !P4 ;  /* 0xffffffff0900780c */ /* 0x000fe40006784270 */
[----:B------:R-:W-:Y:S01]  /*09e0*/  PLOP3.LUT P5, PT, P0, P5, PT, 0x80, 0x8 ;  /* 0x000000000008781c */ /* 0x000fe200007ab070 */
[----:B------:R-:W2:Y:S01]  /*09f0*/  @P1 LDG.E R9, desc[UR10][R12.64+0xc] ;  /* 0x00000c0a0c091981 */ /* 0x000ea2000c1e1900 */
[----:B------:R-:W-:-:S07]  /*0a00*/  PLOP3.LUT P4, PT, P0, P4, PT, 0x80, 0x8 ;  /* 0x000000000008781c */ /* 0x000fce0000789070 */
[----:B------:R-:W4:Y:S04]  /*0a10*/  @P2 LDG.E R19, desc[UR10][R12.64+0x14] ;  /* 0x0000140a0c132981 */ /* 0x000f28000c1e1900 */
[----:B------:R-:W4:Y:S04]  /*0a20*/  @P2 LDG.E R18, desc[UR10][R10.64+0x14] ;  /* 0x0000140a0a122981 */ /* 0x000f28000c1e1900 */
[----:B------:R-:W5:Y:S04]  /*0a30*/  @P5 LDG.E R21, desc[UR10][R12.64+0x18] ;  /* 0x0000180a0c155981 */ /* 0x000f68000c1e1900 */
[----:B------:R-:W5:Y:S04]  /*0a40*/  @P5 LDG.E R20, desc[UR10][R10.64+0x18] ;  /* 0x0000180a0a145981 */ /* 0x000f68000c1e1900 */
[----:B------:R-:W5:Y:S04]  /*0a50*/  @P4 LDG.E R23, desc[UR10][R12.64+0x1c] ;  /* 0x00001c0a0c174981 */ /* 0x000f68000c1e1900 */
[----:B------:R-:W5:Y:S01]  /*0a60*/  @P4 LDG.E R22, desc[UR10][R10.64+0x1c] ;  /* 0x00001c0a0a164981 */ /* 0x000f62000c1e1900 */
[----:B------:R-:W-:-:S04]  /*0a70*/  UIADD3 UR6, UPT, UPT, UR6, 0x8, URZ ;  /* 0x0000000806067890 */ /* 0x000fc8000fffe0ff */
[----:B------:R-:W-:Y:S01]  /*0a80*/  UISETP.NE.AND UP0, UPT, UR6, UR7, UPT ;  /* 0x000000070600728c */ /* 0x000fe2000bf05270 */
[----:B--2---:R-:W-:-:S04]  /*0a90*/  @P1 FFMA R4, R9, R14, R4 ;  /* 0x0000000e09041223 */ /* 0x004fc80000000004 */
[----:B---3--:R-:W-:-:S04]  /*0aa0*/  @P3 FFMA R4, R15, R17, R4 ;  /* 0x000000110f043223 */ /* 0x008fc80000000004 */
[----:B----4-:R-:W-:-:S04]  /*0ab0*/  @P2 FFMA R4, R19, R18, R4 ;  /* 0x0000001213042223 */ /* 0x010fc80000000004 */
[----:B-----5:R-:W-:-:S04]  /*0ac0*/  @P5 FFMA R4, R21, R20, R4 ;  /* 0x0000001415045223 */ /* 0x020fc80000000004 */
[----:B------:R-:W-:Y:S01]  /*0ad0*/  @P4 FFMA R4, R23, R22, R4 ;  /* 0x0000001617044223 */ /* 0x000fe20000000004 */
[----:B------:R-:W-:Y:S06]  /*0ae0*/  BRA.U UP0, `(.L_x_9) ;  /* 0xfffffff900f87547 */ /* 0x000fec000b83ffff */
[----:B------:R-:W-:-:S05]  /*0af0*/  UMOV UR6, UR7 ;  /* 0x0000000700067c82 */ /* 0x000fca0008000000 */
.L_x_8:
[----:B------:R-:W-:-:S09]  /*0b00*/  UISETP.NE.AND UP0, UPT, UR8, URZ, UPT ;  /* 0x000000ff0800728c */ /* 0x000fd2000bf05270 */
[----:B------:R-:W-:Y:S05]  /*0b10*/  BRA.U !UP0, `(.L_x_10) ;  /* 0x00000005086c7547 */ /* 0x000fea000b800000 */
[----:B------:R-:W-:Y:S01]  /*0b20*/  UIADD3 UR9, UPT, UPT, UR8, -0x1, URZ ;  /* 0xffffffff08097890 */ /* 0x000fe2000fffe0ff */
[----:B------:R-:W-:-:S03]  /*0b30*/  LOP3.LUT P5, R22, R6, 0x3, RZ, 0xc0, !PT ;  /* 0x0000000306167812 */ /* 0x000fc600078ac0ff */
[----:B------:R-:W-:-:S09]  /*0b40*/  UISETP.GE.U32.AND UP0, UPT, UR9, 0x3, UPT ;  /* 0x000000030900788c */ /* 0x000fd2000bf06070 */
[----:B------:R-:W-:Y:S05]  /*0b50*/  BRA.U !UP0, `(.L_x_11) ;  /* 0x0000000108907547 */ /* 0x000fea000b800000 */
[----:B------:R-:W0:Y:S01]  /*0b60*/  LDCU UR9, c[0x0][0x39c] ;  /* 0x00007380ff0977ac */ /* 0x000e220008000800 */
[----:B------:R-:W1:Y:S01]  /*0b70*/  LDC.64 R10, c[0x0][0x380] ;  /* 0x0000e000ff0a7b82 */ /* 0x000e620000000a00 */
[----:B------:R-:W-:-:S04]  /*0b80*/  VIADD R9, R5, UR6 ;  /* 0x0000000605097c36 */ /* 0x000fc80008000000 */
[C---:B------:R-:W-:Y:S01]  /*0b90*/  VIADD R14, R9.reuse, 0x1 ;  /* 0x00000001090e7836 */ /* 0x040fe20000000000 */
[C---:B------:R-:W-:Y:S01]  /*0ba0*/  IADD3 R15, PT, PT, R9.reuse, 0x2, RZ ;  /* 0x00000002090f7810 */ /* 0x040fe20007ffe0ff */
[C---:B------:R-:W-:Y:S01]  /*0bb0*/  VIADD R17, R9.reuse, 0x3 ;  /* 0x0000000309117836 */ /* 0x040fe20000000000 */
[----:B------:R-:W2:Y:S01]  /*0bc0*/  LDC.64 R12, c[0x0][0x388] ;  /* 0x0000e200ff0c7b82 */ /* 0x000ea20000000a00 */
[C---:B0-----:R-:W-:Y:S02]  /*0bd0*/  ISETP.GE.AND P1, PT, R9.reuse, UR9, PT ;  /* 0x0000000909007c0c */ /* 0x041fe4000bf26270 */
[----:B------:R-:W-:Y:S02]  /*0be0*/  ISETP.GE.AND P2, PT, R14, UR9, PT ;  /* 0x000000090e007c0c */ /* 0x000fe4000bf46270 */
[----:B------:R-:W-:Y:S01]  /*0bf0*/  ISETP.GT.AND P1, PT, R9, -0x1, !P1 ;  /* 0xffffffff0900780c */ /* 0x000fe20004f24270 */
[----:B------:R-:W-:Y:S01]  /*0c00*/  IMAD R9, R8, UR9, R9 ;  /* 0x0000000908097c24 */ /* 0x000fe2000f8e0209 */
[----:B------:R-:W-:-:S02]  /*0c10*/  ISETP.GE.AND P3, PT, R15, UR9, PT ;  /* 0x000000090f007c0c */ /* 0x000fc4000bf66270 */
[----:B------:R-:W-:Y:S01]  /*0c20*/  ISETP.GT.AND P2, PT, R14, -0x1, !P2 ;  /* 0xffffffff0e00780c */ /* 0x000fe20005744270 */
[----:B-1----:R-:W-:Y:S01]  /*0c30*/  IMAD.WIDE R10, R9, 0x4, R10 ;  /* 0x00000004090a7825 */ /* 0x002fe200078e020a */
[----:B------:R-:W-:Y:S02]  /*0c40*/  PLOP3.LUT P1, PT, P0, P1, PT, 0x80, 0x8 ;  /* 0x000000000008781c */ /* 0x000fe40000723070 */
[----:B------:R-:W-:Y:S01]  /*0c50*/  ISETP.GT.AND P3, PT, R15, -0x1, !P3 ;  /* 0xffffffff0f00780c */ /* 0x000fe20005f64270 */
[----:B------:R-:W-:Y:S01]  /*0c60*/  IMAD R15, R7, R6, UR6 ;  /* 0x00000006070f7e24 */ /* 0x000fe2000f8e0206 */
[----:B------:R-:W-:Y:S02]  /*0c70*/  ISETP.GE.AND P4, PT, R17, UR9, PT ;  /* 0x0000000911007c0c */ /* 0x000fe4000bf86270 */
[----:B------:R-:W-:Y:S01]  /*0c80*/  PLOP3.LUT P2, PT, P0, P2, PT, 0x80, 0x8 ;  /* 0x000000000008781c */ /* 0x000fe20000745070 */
[----:B--2---:R-:W-:Y:S01]  /*0c90*/  IMAD.WIDE R12, R15, 0x4, R12 ;  /* 0x000000040f0c7825 */ /* 0x004fe200078e020c */
[----:B------:R-:W-:-:S02]  /*0ca0*/  ISETP.GT.AND P4, PT, R17, -0x1, !P4 ;  /* 0xffffffff1100780c */ /* 0x000fc40006784270 */
[----:B------:R-:W-:Y:S02]  /*0cb0*/  PLOP3.LUT P3, PT, P0, P3, PT, 0x80, 0x8 ;  /* 0x000000000008781c */ /* 0x000fe40000767070 */
[----:B------:R-:W-:Y:S01]  /*0cc0*/  PLOP3.LUT P4, PT, P0, P4, PT, 0x80, 0x8 ;  /* 0x000000000008781c */ /* 0x000fe20000789070 */
[----:B------:R-:W2:Y:S04]  /*0cd0*/  @P1 LDG.E R9, desc[UR10][R10.64] ;  /* 0x0000000a0a091981 */ /* 0x000ea8000c1e1900 */
[----:B------:R-:W2:Y:S04]  /*0ce0*/  @P1 LDG.E R14, desc[UR10][R12.64] ;  /* 0x0000000a0c0e1981 */ /* 0x000ea8000c1e1900 */
[----:B------:R-:W3:Y:S04]  /*0cf0*/  @P2 LDG.E R15, desc[UR10][R10.64+0x4] ;  /* 0x0000040a0a0f2981 */ /* 0x000ee8000c1e1900 */
[----:B------:R-:W3:Y:S04]  /*0d00*/  @P2 LDG.E R17, desc[UR10][R12.64+0x4] ;  /* 0x0000040a0c112981 */ /* 0x000ee8000c1e1900 */
[----:B------:R-:W4:Y:S04]  /*0d10*/  @P3 LDG.E R19, desc[UR10][R10.64+0x8] ;  /* 0x0000080a0a133981 */ /* 0x000f28000c1e1900 */
[----:B------:R-:W4:Y:S04]  /*0d20*/  @P3 LDG.E R18, desc[UR10][R12.64+0x8] ;  /* 0x0000080a0c123981 */ /* 0x000f28000c1e1900 */
[----:B------:R-:W5:Y:S04]  /*0d30*/  @P4 LDG.E R21, desc[UR10][R10.64+0xc] ;  /* 0x00000c0a0a154981 */ /* 0x000f68000c1e1900 */
[----:B------:R-:W5:Y:S01]  /*0d40*/  @P4 LDG.E R20, desc[UR10][R12.64+0xc] ;  /* 0x00000c0a0c144981 */ /* 0x000f62000c1e1900 */
[----:B------:R-:W-:Y:S01]  /*0d50*/  UIADD3 UR6, UPT, UPT, UR6, 0x4, URZ ;  /* 0x0000000406067890 */ /* 0x000fe2000fffe0ff */
[----:B--2---:R-:W-:-:S04]  /*0d60*/  @P1 FFMA R4, R9, R14, R4 ;  /* 0x0000000e09041223 */ /* 0x004fc80000000004 */
[----:B---3--:R-:W-:-:S04]  /*0d70*/  @P2 FFMA R4, R15, R17, R4 ;  /* 0x000000110f042223 */ /* 0x008fc80000000004 */
[----:B----4-:R-:W-:-:S04]  /*0d80*/  @P3 FFMA R4, R19, R18, R4 ;  /* 0x0000001213043223 */ /* 0x010fc80000000004 */
[----:B-----5:R-:W-:-:S07]  /*0d90*/  @P4 FFMA R4, R21, R20, R4 ;  /* 0x0000001415044223 */ /* 0x020fce0000000004 */
.L_x_11:
[----:B------:R-:W-:Y:S05]  /*0da0*/  @!P5 BRA `(.L_x_10) ;  /* 0x0000000000c8d947 */ /* 0x000fea0003800000 */
[----:B------:R-:W-:Y:S02]  /*0db0*/  ISETP.NE.AND P1, PT, R22, 0x1, PT ;  /* 0x000000011600780c */ /* 0x000fe40003f25270 */
[----:B------:R-:W-:-:S04]  /*0dc0*/  LOP3.LUT R9, R6, 0x1, RZ, 0xc0, !PT ;  /* 0x0000000106097812 */ /* 0x000fc800078ec0ff */
[----:B------:R-:W-:-:S07]  /*0dd0*/  ISETP.NE.U32.AND P3, PT, R9, 0x1, PT ;  /* 0x000000010900780c */ /* 0x000fce0003f65070 */
[----:B------:R-:W-:Y:S06]  /*0de0*/  @!P1 BRA `(.L_x_12) ;  /* 0x0000000000709947 */ /* 0x000fec0003800000 */
[----:B------:R-:W0:Y:S01]  /*0df0*/  LDCU UR9, c[0x0][0x39c] ;  /* 0x00007380ff0977ac */ /* 0x000e220008000800 */
[----:B------:R-:W-:Y:S01]  /*0e00*/  VIADD R17, R5, UR6 ;  /* 0x0000000605117c36 */ /* 0x000fe20008000000 */
[----:B------:R-:W1:Y:S04]  /*0e10*/  LDC.64 R18, c[0x0][0x380] ;  /* 0x0000e000ff127b82 */ /* 0x000e680000000a00 */
[----:B------:R-:W-:-:S04]  /*0e20*/  IADD3 R9, PT, PT, R17, 0x1, RZ ;  /* 0x0000000111097810 */ /* 0x000fc80007ffe0ff */
[----:B------:R-:W2:Y:S01]  /*0e30*/  LDC.64 R14, c[0x0][0x388] ;  /* 0x0000e200ff0e7b82 */ /* 0x000ea20000000a00 */
[----:B0-----:R-:W-:-:S07]  /*0e40*/  ISETP.GE.AND P1, PT, R17, UR9, PT ;  /* 0x0000000911007c0c */ /* 0x001fce000bf26270 */
[----:B------:R-:W0:Y:S01]  /*0e50*/  LDC.64 R12, c[0x0][0x388] ;  /* 0x0000e200ff0c7b82 */ /* 0x000e220000000a00 */
[----:B------:R-:W-:Y:S02]  /*0e60*/  ISETP.GE.AND P2, PT, R9, UR9, PT ;  /* 0x0000000909007c0c */ /* 0x000fe4000bf46270 */
[----:B------:R-:W-:Y:S02]  /*0e70*/  ISETP.GT.AND P1, PT, R17, -0x1, !P1 ;  /* 0xffffffff1100780c */ /* 0x000fe40004f24270 */
[----:B------:R-:W-:Y:S02]  /*0e80*/  ISETP.GT.AND P2, PT, R9, -0x1, !P2 ;  /* 0xffffffff0900780c */ /* 0x000fe40005744270 */
[----:B------:R-:W-:Y:S01]  /*0e90*/  PLOP3.LUT P1, PT, P0, P1, PT, 0x80, 0x8 ;  /* 0x000000000008781c */ /* 0x000fe20000723070 */
[----:B------:R-:W3:Y:S01]  /*0ea0*/  LDC.64 R10, c[0x0][0x380] ;  /* 0x0000e000ff0a7b82 */ /* 0x000ee20000000a00 */
[----:B------:R-:W-:-:S11]  /*0eb0*/  PLOP3.LUT P2, PT, P0, P2, PT, 0x80, 0x8 ;  /* 0x000000000008781c */ /* 0x000fd60000745070 */
[----:B------:R-:W-:Y:S02]  /*0ec0*/  @P1 IMAD R9, R8, UR9, R17 ;  /* 0x0000000908091c24 */ /* 0x000fe4000f8e0211 */
[----:B------:R-:W-:Y:S02]  /*0ed0*/  @P1 IMAD R21, R7, R6, UR6 ;  /* 0x0000000607151e24 */ /* 0x000fe4000f8e0206 */
[----:B-1----:R-:W-:-:S04]  /*0ee0*/  @P1 IMAD.WIDE R18, R9, 0x4, R18 ;  /* 0x0000000409121825 */ /* 0x002fc800078e0212 */
[----:B--2---:R-:W-:Y:S02]  /*0ef0*/  @P1 IMAD.WIDE R14, R21, 0x4, R14 ;  /* 0x00000004150e1825 */ /* 0x004fe400078e020e */
[----:B------:R-:W2:Y:S02]  /*0f00*/  @P1 LDG.E R19, desc[UR10][R18.64] ;  /* 0x0000000a12131981 */ /* 0x000ea4000c1e1900 */
[----:B------:R-:W-:Y:S02]  /*0f10*/  @P2 IMAD R9, R7, R6, UR6 ;  /* 0x0000000607092e24 */ /* 0x000fe4000f8e0206 */
[----:B------:R-:W-:Y:S01]  /*0f20*/  @P2 IMAD R17, R8, UR9, R17 ;  /* 0x0000000908112c24 */ /* 0x000fe2000f8e0211 */
[----:B------:R-:W2:Y:S01]  /*0f30*/  @P1 LDG.E R14, desc[UR10][R14.64] ;  /* 0x0000000a0e0e1981 */ /* 0x000ea2000c1e1900 */
[----:B0-----:R-:W-:-:S04]  /*0f40*/  @P2 IMAD.WIDE R12, R9, 0x4, R12 ;  /* 0x00000004090c2825 */ /* 0x001fc800078e020c */
[----:B---3--:R-:W-:Y:S02]  /*0f50*/  @P2 IMAD.WIDE R10, R17, 0x4, R10 ;  /* 0x00000004110a2825 */ /* 0x008fe400078e020a */
[----:B------:R-:W3:Y:S04]  /*0f60*/  @P2 LDG.E R12, desc[UR10][R12.64+0x4] ;  /* 0x0000040a0c0c2981 */ /* 0x000ee8000c1e1900 */
[----:B------:R-:W3:Y:S01]  /*0f70*/  @P2 LDG.E R11, desc[UR10][R10.64+0x4] ;  /* 0x0000040a0a0b2981 */ /* 0x000ee2000c1e1900 */
[----:B------:R-:W-:Y:S01]  /*0f80*/  UIADD3 UR6, UPT, UPT, UR6, 0x2, URZ ;  /* 0x0000000206067890 */ /* 0x000fe2000fffe0ff */
[----:B--2---:R-:W-:-:S04]  /*0f90*/  @P1 FFMA R4, R19, R14, R4 ;  /* 0x0000000e13041223 */ /* 0x004fc80000000004 */
[----:B---3--:R-:W-:-:S07]  /*0fa0*/  @P2 FFMA R4, R11, R12, R4 ;  /* 0x0000000c0b042223 */ /* 0x008fce0000000004 */
.L_x_12:
[----:B------:R-:W-:Y:S05]  /*0fb0*/  @P3 BRA `(.L_x_10) ;  /* 0x0000000000443947 */ /* 0x000fea0003800000 */
[----:B------:R-:W0:Y:S01]  /*0fc0*/  LDCU UR9, c[0x0][0x39c] ;  /* 0x00007380ff0977ac */ /* 0x000e220008000800 */
[----:B------:R-:W-:Y:S01]  /*0fd0*/  VIADD R9, R5, UR6 ;  /* 0x0000000605097c36 */ /* 0x000fe20008000000 */
[----:B------:R-:W-:Y:S04]  /*0fe0*/  BSSY.RECONVERGENT B0, `(.L_x_10) ;  /* 0x000000e000007945 */ /* 0x000fe80003800200 */
[----:B0-----:R-:W-:-:S04]  /*0ff0*/  ISETP.GE.AND P1, PT, R9, UR9, PT ;  /* 0x0000000909007c0c */ /* 0x001fc8000bf26270 */
[----:B------:R-:W-:-:S04]  /*1000*/  ISETP.GT.AND P1, PT, R9, -0x1, !P1 ;  /* 0xffffffff0900780c */ /* 0x000fc80004f24270 */
[----:B------:R-:W-:-:S13]  /*1010*/  PLOP3.LUT P1, PT, P0, P1, PT, 0x80, 0x8 ;  /* 0x000000000008781c */ /* 0x000fda0000723070 */
[----:B------:R-:W-:Y:S05]  /*1020*/  @!P1 BRA `(.L_x_13) ;  /* 0x0000000000249947 */ /* 0x000fea0003800000 */
[----:B------:R-:W0:Y:S01]  /*1030*/  LDC.64 R12, c[0x0][0x380] ;  /* 0x0000e000ff0c7b82 */ /* 0x000e220000000a00 */
[----:B------:R-:W-:Y:S02]  /*1040*/  IMAD R9, R8, UR9, R9 ;  /* 0x0000000908097c24 */ /* 0x000fe4000f8e0209 */
[----:B------:R-:W-:-:S05]  /*1050*/  IMAD R15, R7, R6, UR6 ;  /* 0x00000006070f7e24 */ /* 0x000fca000f8e0206 */
[----:B------:R-:W1:Y:S01]  /*1060*/  LDC.64 R10, c[0x0][0x388] ;  /* 0x0000e200ff0a7b82 */ /* 0x000e620000000a00 */
[----:B0-----:R-:W-:-:S06]  /*1070*/  IMAD.WIDE R6, R9, 0x4, R12 ;  /* 0x0000000409067825 */ /* 0x001fcc00078e020c */
[----:B------:R-:W2:Y:S01]  /*1080*/  LDG.E R7, desc[UR10][R6.64] ;  /* 0x0000000a06077981 */ /* 0x000ea2000c1e1900 */
[----:B-1----:R-:W-:-:S06]  /*1090*/  IMAD.WIDE R10, R15, 0x4, R10 ;  /* 0x000000040f0a7825 */ /* 0x002fcc00078e020a */
[----:B------:R-:W2:Y:S02]  /*10a0*/  LDG.E R10, desc[UR10][R10.64] ;  /* 0x0000000a0a0a7981 */ /* 0x000ea4000c1e1900 */
[----:B--2---:R-:W-:-:S07]  /*10b0*/  FFMA R4, R7, R10, R4 ;  /* 0x0000000a07047223 */ /* 0x004fce0000000004 */
.L_x_13:
[----:B------:R-:W-:Y:S05]  /*10c0*/  BSYNC.RECONVERGENT B0 ;  /* 0x0000000000007941 */ /* 0x000fea0003800200 */
.L_x_10:
[----:B------:R-:W-:Y:S05]  /*10d0*/  @P6 BRA `(.L_x_14) ;  /* 0xfffffff400386947 */ /* 0x000fea000383ffff */
[----:B------:R-:W0:Y:S01]  /*10e0*/  LDCU UR5, c[0x0][0x3a0] ;  /* 0x00007400ff0577ac */ /* 0x000e220008000800 */
[----:B------:R-:W-:-:S04]  /*10f0*/  UIADD3 UR4, UPT, UPT, UR4, 0x1, URZ ;  /* 0x0000000104047890 */ /* 0x000fc8000fffe0ff */
[----:B0-----:R-:W-:-:S09]  /*1100*/  UISETP.NE.AND UP0, UPT, UR4, UR5, UPT ;  /* 0x000000050400728c */ /* 0x001fd2000bf05270 */
[----:B------:R-:W-:Y:S05]  /*1110*/  BRA.U UP0, `(.L_x_15) ;  /* 0xfffffff500247547 */ /* 0x000fea000b83ffff */
.L_x_7:
[----:B------:R-:W0:Y:S01]  /*1120*/  LDCU UR5, c[0x0][0x3b4] ;  /* 0x00007680ff0577ac */ /* 0x000e220008000800 */
[----:B------:R-:W1:Y:S01]  /*1130*/  LDC.64 R6, c[0x0][0x390] ;  /* 0x0000e400ff067b82 */ /* 0x000e620000000a00 */
[----:B------:R-:W2:Y:S01]  /*1140*/  LDCU UR6, c[0x0][0x3b8] ;  /* 0x00007700ff0677ac */ /* 0x000ea20008000800 */
[----:B0-----:R-:W-:-:S04]  /*1150*/  IMAD R3, R0, UR5, R3 ;  /* 0x0000000500037c24 */ /* 0x001fc8000f8e0203 */
[----:B--2---:R-:W-:-:S04]  /*1160*/  IMAD R3, R3, UR6, R2 ;  /* 0x0000000603037c24 */ /* 0x004fc8000f8e0202 */
[----:B-1----:R-:W-:-:S05]  /*1170*/  IMAD.WIDE R2, R3, 0x4, R6 ;  /* 0x0000000403027825 */ /* 0x002fca00078e0206 */
[----:B------:R-:W-:Y:S01]  /*1180*/  STG.E desc[UR10][R2.64], R4 ;  /* 0x0000000402007986 */ /* 0x000fe2000c10190a */
[----:B------:R-:W-:Y:S05]  /*1190*/  EXIT ;  /* 0x000000000000794d */ /* 0x000fea0003800000 */
.L_x_16:
        /* <DEDUP_REMOVED lines=14> */
.L_x_29:


//--------------------- .text._Z17pooling_operationPfS_iiiiiii --------------------------
	.section	.text._Z17pooling_operationPfS_iiiiiii,"ax",@progbits
	.align	128
        .global         _Z17pooling_operationPfS_iiiiiii
        .type           _Z17pooling_operationPfS_iiiiiii,@function
        .size           _Z17pooling_operationPfS_iiiiiii,(.L_x_30 - _Z17pooling_operationPfS_iiiiiii)
        .other          _Z17pooling_operationPfS_iiiiiii,@"STO_CUDA_ENTRY STV_DEFAULT"
_Z17pooling_operationPfS_iiiiiii:
.text._Z17pooling_operationPfS_iiiiiii:
        /* <DEDUP_REMOVED lines=28> */
[----:B------:R-:W-:-:S04]  /*01c0*/  IMAD.HI.U32 R9, R7, R9, R6 ;  /* 0x0000000907097227 */ /* 0x000fc800078e0006 */
[----:B------:R-:W-:Y:S02]  /*01d0*/  IMAD.MOV.U32 R6, RZ, RZ, R5 ;  /* 0x000000ffff067224 */ /* 0x000fe400078e0005 */
        /* <DEDUP_REMOVED lines=12> */
[----:B------:R-:W-:Y:S01]  /*02a0*/  ISETP.GE.AND P2, PT, R7, RZ, PT ;  /* 0x000000ff0700720c */ /* 0x000fe20003f46270 */
[----:B0-----:R-:W-:-:S04]  /*02b0*/  VIADD R8, R10, 0xffffffe ;  /* 0x0ffffffe0a087836 */ /* 0x001fc80000000000 */
[----:B------:R0:W2:Y:S02]  /*02c0*/  F2I.FTZ.U32.TRUNC.NTZ R9, R8 ;  /* 0x0000000800097305 */ /* 0x0000a4000021f000 */
[----:B------:R-:W-:-:S06]  /*02d0*/  @P0 VIADD R0, R0, 0x1 ;  /* 0x0000000100000836 */ /* 0x000fcc0000000000 */
[----:B------:R-:W-:Y:S01]  /*02e0*/  @!P2 IMAD.MOV R0, RZ, RZ, -R0 ;  /* 0x000000ffff00a224 */ /* 0x000fe200078e0a00 */
[----:B------:R-:W-:Y:S01]  /*02f0*/  @!P1 LOP3.LUT R0, RZ, R4, RZ, 0x33, !PT ;  /* 0x00000004ff009212 */ /* 0x000fe200078e33ff */
[----:B0-----:R-:W-:-:S04]  /*0300*/  IMAD.MOV.U32 R8, RZ, RZ, RZ ;  /* 0x000000ffff087224 */ /* 0x001fc800078e00ff */
[----:B------:R-:W-:Y:S02]  /*0310*/  IMAD.MOV R7, RZ, RZ, -R0 ;  /* 0x000000ffff077224 */ /* 0x000fe400078e0a00 */
[----:B--2---:R-:W-:Y:S02]  /*0320*/  IMAD.MOV R10, RZ, RZ, -R9 ;  /* 0x000000ffff0a7224 */ /* 0x004fe400078e0a09 */
[----:B------:R-:W-:Y:S02]  /*0330*/  IMAD R7, R4, R7, R3 ;  /* 0x0000000704077224 */ /* 0x000fe400078e0203 */
[----:B------:R-:W-:-:S03]  /*0340*/  IMAD R11, R10, R5, RZ ;  /* 0x000000050a0b7224 */ /* 0x000fc600078e02ff */
[----:B------:R-:W-:Y:S01]  /*0350*/  IABS R4, R7 ;  /* 0x0000000700047213 */ /* 0x000fe20000000000 */
[----:B------:R-:W-:Y:S01]  /*0360*/  IMAD.HI.U32 R9, R9, R11, R8 ;  /* 0x0000000b09097227 */ /* 0x000fe200078e0008 */
[----:B------:R-:W-:-:S03]  /*0370*/  LOP3.LUT R7, R7, R2, RZ, 0x3c, !PT ;  /* 0x0000000207077212 */ /* 0x000fc600078e3cff */
[----:B------:R-:W-:Y:S01]  /*0380*/  IMAD.MOV.U32 R8, RZ, RZ, R4 ;  /* 0x000000ffff087224 */ /* 0x000fe200078e0004 */
        /* <DEDUP_REMOVED lines=9> */
[--C-:B------:R-:W-:Y:S02]  /*0420*/  @!P0 IMAD.IADD R6, R6, 0x1, -R5.reuse ;  /* 0x0000000106068824 */ /* 0x100fe400078e0a05 */
[----:B------:R-:W-:Y:S02]  /*0430*/  @!P1 IMAD.IADD R4, R4, 0x1, -R5 ;  /* 0x0000000104049824 */ /* 0x000fe400078e0a05 */
[----:B------:R-:W-:Y:S01]  /*0440*/  @!P1 VIADD R9, R9, 0x1 ;  /* 0x0000000109099836 */ /* 0x000fe20000000000 */
[----:B------:R-:W-:Y:S02]  /*0450*/  ISETP.GT.U32.AND P3, PT, R5, R6, PT ;  /* 0x000000060500720c */ /* 0x000fe40003f64070 */
[----:B------:R-:W-:-:S11]  /*0460*/  ISETP.GE.U32.AND P0, PT, R4, R5, PT ;  /* 0x000000050400720c */ /* 0x000fd60003f06070 */
[----:B------:R-:W-:Y:S02]  /*0470*/  @!P3 IMAD.IADD R6, R6, 0x1, -R5 ;  /* 0x000000010606b824 */ /* 0x000fe400078e0a05 */
[----:B------:R-:W-:Y:S01]  /*0480*/  @P0 VIADD R9, R9, 0x1 ;  /* 0x0000000109090836 */ /* 0x000fe20000000000 */
[----:B------:R-:W-:Y:S01]  /*0490*/  ISETP.NE.AND P0, PT, R2, RZ, PT ;  /* 0x000000ff0200720c */ /* 0x000fe20003f05270 */
[----:B------:R-:W-:Y:S01]  /*04a0*/  @!P4 IMAD.MOV R6, RZ, RZ, -R6 ;  /* 0x000000ffff06c224 */ /* 0x000fe200078e0a06 */
[----:B------:R-:W-:Y:S01]  /*04b0*/  LOP3.LUT R2, RZ, R2, RZ, 0x33, !PT ;  /* 0x00000002ff027212 */ /* 0x000fe200078e33ff */
[----:B------:R-:W-:-:S03]  /*04c0*/  @!P2 IMAD.MOV R9, RZ, RZ, -R9 ;  /* 0x000000ffff09a224 */ /* 0x000fc600078e0a09 */
[C---:B------:R-:W-:Y:S02]  /*04d0*/  SEL R3, R2.reuse, R6, !P0 ;  /* 0x0000000602037207 */ /* 0x040fe40004000000 */
[----:B------:R-:W-:Y:S01]  /*04e0*/  SEL R5, R2, R9, !P0 ;  /* 0x0000000902057207 */ /* 0x000fe20004000000 */
[----:B------:R-:W-:Y:S01]  /*04f0*/  IMAD.MOV.U32 R2, RZ, RZ, -0x800000 ;  /* 0xff800000ff027424 */ /* 0x000fe200078e00ff */
[----:B-1----:R-:W-:Y:S06]  /*0500*/  BRA.U !UP0, `(.L_x_17) ;  /* 0x0000000908287547 */ /* 0x002fec000b800000 */
[----:B------:R-:W-:Y:S01]  /*0510*/  ULOP3.LUT UR7, UR6, 0x7, URZ, 0xc0, !UPT ;  /* 0x0000000706077892 */ /* 0x000fe2000f8ec0ff */
[----:B------:R-:W-:Y:S01]  /*0520*/  IMAD.MOV.U32 R2, RZ, RZ, -0x800000 ;  /* 0xff800000ff027424 */ /* 0x000fe200078e00ff */
[----:B------:R-:W-:Y:S02]  /*0530*/  ULOP3.LUT UR8, UR6, 0x3, URZ, 0xc0, !UPT ;  /* 0x0000000306087892 */ /* 0x000fe4000f8ec0ff */
[----:B------:R-:W-:Y:S02]  /*0540*/  UIADD3 UR4, UPT, UPT, UR7, -0x1, URZ ;  /* 0xffffffff07047890 */ /* 0x000fe4000fffe0ff */
[----:B------:R-:W-:Y:S02]  /*0550*/  ULOP3.LUT UR6, UR6, 0x7ffffff8, URZ, 0xc0, !UPT ;  /* 0x7ffffff806067892 */ /* 0x000fe4000f8ec0ff */
[----:B------:R-:W-:-:S03]  /*0560*/  UISETP.GE.U32.AND UP1, UPT, UR4, 0x3, UPT ;  /* 0x000000030400788c */ /* 0x000fc6000bf26070 */
[----:B------:R-:W-:-:S08]  /*0570*/  UMOV UR4, URZ ;  /* 0x000000ff00047c82 */ /* 0x000fd00008000000 */
.L_x_24:
[----:B------:R-:W0:Y:S01]  /*0580*/  LDCU UR5, c[0x0][0x39c] ;  /* 0x00007380ff0577ac */ /* 0x000e220008000800 */
[----:B------:R-:W1:Y:S01]  /*0590*/  LDCU UR12, c[0x0][0x3a0] ;  /* 0x00007400ff0c77ac */ /* 0x000e620008000800 */
[----:B------:R-:W2:Y:S01]  /*05a0*/  LDCU UR9, c[0x0][0x394] ;  /* 0x00007280ff0977ac */ /* 0x000ea20008000800 */
[----:B0-----:R-:W-:Y:S01]  /*05b0*/  UISETP.GE.U32.AND UP2, UPT, UR5, 0x8, UPT ;  /* 0x000000080500788c */ /* 0x001fe2000bf46070 */
[----:B-1----:R-:W-:-:S04]  /*05c0*/  IMAD.U32 R10, RZ, RZ, UR12 ;  /* 0x0000000cff0a7e24 */ /* 0x002fc8000f8e00ff */
[----:B------:R-:W-:Y:S01]  /*05d0*/  IMAD R11, R5, R10, UR4 ;  /* 0x00000004050b7e24 */ /* 0x000fe2000f8e020a */
[----:B------:R-:W-:-:S03]  /*05e0*/  UIADD3 UR4, UPT, UPT, UR4, 0x1, URZ ;  /* 0x0000000104047890 */ /* 0x000fc6000fffe0ff */
[----:B--2---:R-:W-:Y:S01]  /*05f0*/  IMAD R4, R0, UR9, R11 ;  /* 0x0000000900047c24 */ /* 0x004fe2000f8e020b */
[----:B------:R-:W-:-:S03]  /*0600*/  UISETP.NE.AND UP0, UPT, UR4, UR5, UPT ;  /* 0x000000050400728c */ /* 0x000fc6000bf05270 */
[----:B------:R-:W-:Y:S01]  /*0610*/  UMOV UR5, URZ ;  /* 0x000000ff00057c82 */ /* 0x000fe20008000000 */
[----:B------:R-:W-:Y:S07]  /*0620*/  BRA.U !UP2, `(.L_x_18) ;  /* 0x000000010acc7547 */ /* 0x000fee000b800000 */
[----:B------:R-:W0:Y:S01]  /*0630*/  LDC R10, c[0x0][0x3a0] ;  /* 0x0000e800ff0a7b82 */ /* 0x000e220000000800 */
[----:B------:R-:W-:Y:S01]  /*0640*/  ISETP.GE.AND P0, PT, R11, UR9, PT ;  /* 0x000000090b007c0c */ /* 0x000fe2000bf06270 */
[----:B------:R-:W1:Y:S01]  /*0650*/  LDCU UR12, c[0x0][0x398] ;  /* 0x00007300ff0c77ac */ /* 0x000e620008000800 */
[----:B------:R-:W-:-:S05]  /*0660*/  UMOV UR5, URZ ;  /* 0x000000ff00057c82 */ /* 0x000fca0008000000 */
[----:B------:R-:W2:Y:S06]  /*0670*/  LDC.64 R6, c[0x0][0x380] ;  /* 0x0000e000ff067b82 */ /* 0x000eac0000000a00 */
.L_x_19:
[----:B0-----:R-:W-:-:S04]  /*0680*/  IMAD R21, R3, R10, UR5 ;  /* 0x0000000503157e24 */ /* 0x001fc8000f8e020a */
[C---:B------:R-:W-:Y:S01]  /*0690*/  VIADD R8, R21.reuse, 0x1 ;  /* 0x0000000115087836 */ /* 0x040fe20000000000 */
[C---:B-1----:R-:W-:Y:S01]  /*06a0*/  ISETP.GE.OR P1, PT, R21.reuse, UR12, P0 ;  /* 0x0000000c15007c0c */ /* 0x042fe20008726670 */
[----:B------:R-:W-:Y:S02]  /*06b0*/  IMAD R9, R4, UR12, R21 ;  /* 0x0000000c04097c24 */ /* 0x000fe4000f8e0215 */
[----:B------:R-:W-:Y:S01]  /*06c0*/  VIADD R12, R21, 0x2 ;  /* 0x00000002150c7836 */ /* 0x000fe20000000000 */
[----:B------:R-:W-:Y:S01]  /*06d0*/  ISETP.GE.OR P5, PT, R8, UR12, P0 ;  /* 0x0000000c08007c0c */ /* 0x000fe200087a6670 */
[----:B--2---:R-:W-:-:S03]  /*06e0*/  IMAD.WIDE R8, R9, 0x4, R6 ;  /* 0x0000000409087825 */ /* 0x004fc600078e0206 */
[----:B------:R-:W-:-:S05]  /*06f0*/  ISETP.GE.OR P4, PT, R12, UR12, P0 ;  /* 0x0000000c0c007c0c */ /* 0x000fca0008786670 */
[----:B------:R-:W2:Y:S04]  /*0700*/  @!P1 LDG.E R13, desc[UR10][R8.64] ;  /* 0x0000000a080d9981 */ /* 0x000ea8000c1e1900 */
[----:B------:R-:W3:Y:S04]  /*0710*/  @!P5 LDG.E R15, desc[UR10][R8.64+0x4] ;  /* 0x0000040a080fd981 */ /* 0x000ee8000c1e1900 */
[----:B------:R-:W4:Y:S01]  /*0720*/  @!P4 LDG.E R17, desc[UR10][R8.64+0x8] ;  /* 0x0000080a0811c981 */ /* 0x000f22000c1e1900 */
[----:B------:R-:W-:-:S05]  /*0730*/  VIADD R12, R21, 0x3 ;  /* 0x00000003150c7836 */ /* 0x000fca0000000000 */
[----:B------:R-:W-:Y:S01]  /*0740*/  ISETP.GE.OR P3, PT, R12, UR12, P0 ;  /* 0x0000000c0c007c0c */ /* 0x000fe20008766670 */
[----:B------:R-:W-:-:S05]  /*0750*/  VIADD R12, R21, 0x4 ;  /* 0x00000004150c7836 */ /* 0x000fca0000000000 */
[----:B------:R-:W-:Y:S01]  /*0760*/  ISETP.GE.OR P2, PT, R12, UR12, P0 ;  /* 0x0000000c0c007c0c */ /* 0x000fe20008746670 */
[----:B------:R-:W-:-:S06]  /*0770*/  VIADD R12, R21, 0x5 ;  /* 0x00000005150c7836 */ /* 0x000fcc0000000000 */
[----:B------:R-:W5:Y:S01]  /*0780*/  @!P3 LDG.E R19, desc[UR10][R8.64+0xc] ;  /* 0x00000c0a0813b981 */ /* 0x000f62000c1e1900 */
[----:B--2---:R-:W-:-:S04]  /*0790*/  @!P1 FSETP.GT.AND P6, PT, R13, R2, PT ;  /* 0x000000020d00920b */ /* 0x004fc80003fc4000 */
[----:B------:R-:W-:Y:S02]  /*07a0*/  @!P1 FSEL R2, R13, R2, P6 ;  /* 0x000000020d029208 */ /* 0x000fe40003000000 */
[----:B------:R-:W-:Y:S01]  /*07b0*/  ISETP.GE.OR P1, PT, R12, UR12, P0 ;  /* 0x0000000c0c007c0c */ /* 0x000fe20008726670 */
[----:B------:R-:W-:Y:S01]  /*07c0*/  VIADD R12, R21, 0x6 ;  /* 0x00000006150c7836 */ /* 0x000fe20000000000 */
[CC--:B---3--:R-:W-:Y:S01]  /*07d0*/  @!P5 FSETP.GT.AND P6, PT, R15.reuse, R2.reuse, PT ;  /* 0x000000020f00d20b */ /* 0x0c8fe20003fc4000 */
[----:B------:R-:W2:Y:S03]  /*07e0*/  @!P2 LDG.E R13, desc[UR10][R8.64+0x10] ;  /* 0x0000100a080da981 */ /* 0x000ea6000c1e1900 */
[----:B------:R-:W-:Y:S02]  /*07f0*/  @!P5 FSEL R2, R15, R2, P6 ;  /* 0x000000020f02d208 */ /* 0x000fe40003000000 */
[----:B------:R-:W-:Y:S01]  /*0800*/  ISETP.GE.OR P5, PT, R12, UR12, P0 ;  /* 0x0000000c0c007c0c */ /* 0x000fe200087a6670 */
[----:B------:R-:W-:Y:S01]  /*0810*/  VIADD R12, R21, 0x7 ;  /* 0x00000007150c7836 */ /* 0x000fe20000000000 */
[----:B----4-:R-:W-:-:S03]  /*0820*/  @!P4 FSETP.GT.AND P6, PT, R17, R2, PT ;  /* 0x000000021100c20b */ /* 0x010fc60003fc4000 */
[----:B------:R-:W3:Y:S01]  /*0830*/  @!P1 LDG.E R15, desc[UR10][R8.64+0x14] ;  /* 0x0000140a080f9981 */ /* 0x000ee2000c1e1900 */
[----:B------:R-:W-:Y:S02]  /*0840*/  @!P4 FSEL R2, R17, R2, P6 ;  /* 0x000000021102c208 */ /* 0x000fe40003000000 */
[----:B------:R-:W-:-:S05]  /*0850*/  ISETP.GE.OR P4, PT, R12, UR12, P0 ;  /* 0x0000000c0c007c0c */ /* 0x000fca0008786670 */
[----:B------:R-:W4:Y:S08]  /*0860*/  @!P5 LDG.E R17, desc[UR10][R8.64+0x18] ;  /* 0x0000180a0811d981 */ /* 0x000f30000c1e1900 */
[----:B------:R-:W4:Y:S01]  /*0870*/  @!P4 LDG.E R21, desc[UR10][R8.64+0x1c] ;  /* 0x00001c0a0815c981 */ /* 0x000f22000c1e1900 */
[----:B-----5:R-:W-:-:S04]  /*0880*/  @!P3 FSETP.GT.AND P6, PT, R19, R2, PT ;  /* 0x000000021300b20b */ /* 0x020fc80003fc4000 */
[----:B------:R-:W-:Y:S01]  /*0890*/  @!P3 FSEL R2, R19, R2, P6 ;  /* 0x000000021302b208 */ /* 0x000fe20003000000 */
[----:B------:R-:W-:-:S04]  /*08a0*/  UIADD3 UR5, UPT, UPT, UR5, 0x8, URZ ;  /* 0x0000000805057890 */ /* 0x000fc8000fffe0ff */
[----:B------:R-:W-:Y:S01]  /*08b0*/  UISETP.NE.AND UP2, UPT, UR5, UR6, UPT ;  /* 0x000000060500728c */ /* 0x000fe2000bf45270 */
[----:B--2---:R-:W-:-:S04]  /*08c0*/  @!P2 FSETP.GT.AND P3, PT, R13, R2, PT ;  /* 0x000000020d00a20b */ /* 0x004fc80003f64000 */
[----:B------:R-:W-:-:S04]  /*08d0*/  @!P2 FSEL R2, R13, R2, P3 ;  /* 0x000000020d02a208 */ /* 0x000fc80001800000 */
[----:B---3--:R-:W-:-:S04]  /*08e0*/  @!P1 FSETP.GT.AND P2, PT, R15, R2, PT ;  /* 0x000000020f00920b */ /* 0x008fc80003f44000 */
[----:B------:R-:W-:-:S04]  /*08f0*/  @!P1 FSEL R2, R15, R2, P2 ;  /* 0x000000020f029208 */ /* 0x000fc80001000000 */
[----:B----4-:R-:W-:-:S04]  /*0900*/  @!P5 FSETP.GT.AND P1, PT, R17, R2, PT ;  /* 0x000000021100d20b */ /* 0x010fc80003f24000 */
[----:B------:R-:W-:-:S04]  /*0910*/  @!P5 FSEL R2, R17, R2, P1 ;  /* 0x000000021102d208 */ /* 0x000fc80000800000 */
[----:B------:R-:W-:-:S04]  /*0920*/  @!P4 FSETP.GT.AND P1, PT, R21, R2, PT ;  /* 0x000000021500c20b */ /* 0x000fc80003f24000 */
[----:B------:R-:W-:Y:S01]  /*0930*/  @!P4 FSEL R2, R21, R2, P1 ;  /* 0x000000021502c208 */ /* 0x000fe20000800000 */
[----:B------:R-:W-:Y:S08]  /*0940*/  BRA.U UP2, `(.L_x_19) ;  /* 0xfffffffd024c7547 */ /* 0x000ff0000b83ffff */
[----:B------:R-:W-:-:S05]  /*0950*/  UMOV UR5, UR6 ;  /* 0x0000000600057c82 */ /* 0x000fca0008000000 */
.L_x_18:
[----:B------:R-:W-:-:S09]  /*0960*/  UISETP.NE.AND UP2, UPT, UR7, URZ, UPT ;  /* 0x000000ff0700728c */ /* 0x000fd2000bf45270 */
[----:B------:R-:W-:Y:S05]  /*0970*/  BRA.U !UP2, `(.L_x_20) ;  /* 0x000000050a087547 */ /* 0x000fea000b800000 */
[----:B------:R-:W-:Y:S01]  /*0980*/  UISETP.NE.AND UP2, UPT, UR8, URZ, UPT ;  /* 0x000000ff0800728c */ /* 0x000fe2000bf45270 */
[----:B------:R-:W-:Y:S10]  /*0990*/  BRA.U !UP1, `(.L_x_21) ;  /* 0x00000001096c7547 */ /* 0x000ff4000b800000 */
[----:B------:R-:W0:Y:S01]  /*09a0*/  LDCU UR9, c[0x0][0x394] ;  /* 0x00007280ff0977ac */ /* 0x000e220008000800 */
[----:B------:R-:W1:Y:S01]  /*09b0*/  LDC.64 R6, c[0x0][0x380] ;  /* 0x0000e000ff067b82 */ /* 0x000e620000000a00 */
[----:B------:R-:W-:Y:S01]  /*09c0*/  IMAD R13, R3, R10, UR5 ;  /* 0x00000005030d7e24 */ /* 0x000fe2000f8e020a */
[----:B------:R-:W2:Y:S03]  /*09d0*/  LDCU UR12, c[0x0][0x398] ;  /* 0x00007300ff0c77ac */ /* 0x000ea60008000800 */
[----:B------:R-:W-:Y:S01]  /*09e0*/  VIADD R8, R13, 0x1 ;  /* 0x000000010d087836 */ /* 0x000fe20000000000 */
[----:B0-----:R-:W-:-:S04]  /*09f0*/  ISETP.GE.AND P0, PT, R11, UR9, PT ;  /* 0x000000090b007c0c */ /* 0x001fc8000bf06270 */
[C---:B--2---:R-:W-:Y:S01]  /*0a00*/  ISETP.GE.OR P2, PT, R13.reuse, UR12, P0 ;  /* 0x0000000c0d007c0c */ /* 0x044fe20008746670 */
[----:B------:R-:W-:Y:S01]  /*0a10*/  IMAD R9, R4, UR12, R13 ;  /* 0x0000000c04097c24 */ /* 0x000fe2000f8e020d */
[----:B------:R-:W-:Y:S01]  /*0a20*/  ISETP.GE.OR P4, PT, R8, UR12, P0 ;  /* 0x0000000c08007c0c */ /* 0x000fe20008786670 */
[----:B------:R-:W-:Y:S02]  /*0a30*/  VIADD R8, R13, 0x2 ;  /* 0x000000020d087836 */ /* 0x000fe40000000000 */
[----:B-1----:R-:W-:-:S03]  /*0a40*/  IMAD.WIDE R6, R9, 0x4, R6 ;  /* 0x0000000409067825 */ /* 0x002fc600078e0206 */
[----:B------:R-:W-:-:S05]  /*0a50*/  ISETP.GE.OR P1, PT, R8, UR12, P0 ;  /* 0x0000000c08007c0c */ /* 0x000fca0008726670 */
[----:B------:R-:W2:Y:S01]  /*0a60*/  @!P2 LDG.E R9, desc[UR10][R6.64] ;  /* 0x0000000a0609a981 */ /* 0x000ea2000c1e1900 */
[----:B------:R-:W-:-:S03]  /*0a70*/  VIADD R8, R13, 0x3 ;  /* 0x000000030d087836 */ /* 0x000fc60000000000 */
[----:B------:R-:W3:Y:S02]  /*0a80*/  @!P4 LDG.E R13, desc[UR10][R6.64+0x4] ;  /* 0x0000040a060dc981 */ /* 0x000ee4000c1e1900 */
[----:B------:R-:W-:Y:S02]  /*0a90*/  ISETP.GE.OR P0, PT, R8, UR12, P0 ;  /* 0x0000000c08007c0c */ /* 0x000fe40008706670 */
[----:B------:R-:W4:Y:S11]  /*0aa0*/  @!P1 LDG.E R15, desc[UR10][R6.64+0x8] ;  /* 0x0000080a060f9981 */ /* 0x000f36000c1e1900 */
[----:B------:R-:W5:Y:S01]  /*0ab0*/  @!P0 LDG.E R17, desc[UR10][R6.64+0xc] ;  /* 0x00000c0a06118981 */ /* 0x000f62000c1e1900 */
[----:B------:R-:W-:Y:S01]  /*0ac0*/  UIADD3 UR5, UPT, UPT, UR5, 0x4, URZ ;  /* 0x0000000405057890 */ /* 0x000fe2000fffe0ff */
[----:B--2---:R-:W-:-:S04]  /*0ad0*/  @!P2 FSETP.GT.AND P3, PT, R9, R2, PT ;  /* 0x000000020900a20b */ /* 0x004fc80003f64000 */
[----:B------:R-:W-:-:S04]  /*0ae0*/  @!P2 FSEL R2, R9, R2, P3 ;  /* 0x000000020902a208 */ /* 0x000fc80001800000 */
[----:B---3--:R-:W-:-:S04]  /*0af0*/  @!P4 FSETP.GT.AND P2, PT, R13, R2, PT ;  /* 0x000000020d00c20b */ /* 0x008fc80003f44000 */
[----:B------:R-:W-:-:S04]  /*0b00*/  @!P4 FSEL R2, R13, R2, P2 ;  /* 0x000000020d02c208 */ /* 0x000fc80001000000 */
[----:B----4-:R-:W-:-:S04]  /*0b10*/  @!P1 FSETP.GT.AND P2, PT, R15, R2, PT ;  /* 0x000000020f00920b */ /* 0x010fc80003f44000 */
[----:B------:R-:W-:-:S04]  /*0b20*/  @!P1 FSEL R2, R15, R2, P2 ;  /* 0x000000020f029208 */ /* 0x000fc80001000000 */
[----:B-----5:R-:W-:-:S04]  /*0b30*/  @!P0 FSETP.GT.AND P1, PT, R17, R2, PT ;  /* 0x000000021100820b */ /* 0x020fc80003f24000 */
[----:B------:R-:W-:-:S09]  /*0b40*/  @!P0 FSEL R2, R17, R2, P1 ;  /* 0x0000000211028208 */ /* 0x000fd20000800000 */
.L_x_21:
[----:B------:R-:W-:Y:S05]  /*0b50*/  BRA.U !UP2, `(.L_x_20) ;  /* 0x000000010a907547 */ /* 0x000fea000b800000 */
[----:B------:R-:W0:Y:S01]  /*0b60*/  LDCU UR9, c[0x0][0x39c] ;  /* 0x00007380ff0977ac */ /* 0x000e220008000800 */
[----:B------:R-:W-:Y:S02]  /*0b70*/  UISETP.NE.AND UP2, UPT, UR8, 0x1, UPT ;  /* 0x000000010800788c */ /* 0x000fe4000bf45270 */
[----:B0-----:R-:W-:-:S07]  /*0b80*/  ULOP3.LUT UP3, URZ, UR9, 0x1, URZ, 0xc0, !UPT ;  /* 0x0000000109ff7892 */ /* 0x001fce000f86c0ff */
[----:B------:R-:W-:Y:S05]  /*0b90*/  BRA.U !UP2, `(.L_x_22) ;  /* 0x000000010a447547 */ /* 0x000fea000b800000 */
[----:B------:R-:W0:Y:S01]  /*0ba0*/  LDCU UR9, c[0x0][0x394] ;  /* 0x00007280ff0977ac */ /* 0x000e220008000800 */
[----:B------:R-:W1:Y:S01]  /*0bb0*/  LDC.64 R6, c[0x0][0x380] ;  /* 0x0000e000ff067b82 */ /* 0x000e620000000a00 */
[----:B------:R-:W-:Y:S01]  /*0bc0*/  IMAD R9, R3, R10, UR5 ;  /* 0x0000000503097e24 */ /* 0x000fe2000f8e020a */
[----:B------:R-:W2:Y:S03]  /*0bd0*/  LDCU UR12, c[0x0][0x398] ;  /* 0x00007300ff0c77ac */ /* 0x000ea60008000800 */
[----:B------:R-:W-:Y:S01]  /*0be0*/  VIADD R8, R9, 0x1 ;  /* 0x0000000109087836 */ /* 0x000fe20000000000 */
[----:B0-----:R-:W-:-:S04]  /*0bf0*/  ISETP.GE.AND P0, PT, R11, UR9, PT ;  /* 0x000000090b007c0c */ /* 0x001fc8000bf06270 */
[----:B--2---:R-:W-:Y:S01]  /*0c00*/  ISETP.GE.OR P1, PT, R9, UR12, P0 ;  /* 0x0000000c09007c0c */ /* 0x004fe20008726670 */
[----:B------:R-:W-:Y:S01]  /*0c10*/  IMAD R9, R4, UR12, R9 ;  /* 0x0000000c04097c24 */ /* 0x000fe2000f8e0209 */
[----:B------:R-:W-:-:S03]  /*0c20*/  ISETP.GE.OR P0, PT, R8, UR12, P0 ;  /* 0x0000000c08007c0c */ /* 0x000fc60008706670 */
[----:B-1----:R-:W-:-:S08]  /*0c30*/  IMAD.WIDE R6, R9, 0x4, R6 ;  /* 0x0000000409067825 */ /* 0x002fd000078e0206 */
[----:B------:R-:W2:Y:S04]  /*0c40*/  @!P1 LDG.E R9, desc[UR10][R6.64] ;  /* 0x0000000a06099981 */ /* 0x000ea8000c1e1900 */
[----:B------:R-:W3:Y:S01]  /*0c50*/  @!P0 LDG.E R13, desc[UR10][R6.64+0x4] ;  /* 0x0000040a060d8981 */ /* 0x000ee2000c1e1900 */
[----:B------:R-:W-:Y:S01]  /*0c60*/  UIADD3 UR5, UPT, UPT, UR5, 0x2, URZ ;  /* 0x0000000205057890 */ /* 0x000fe2000fffe0ff */
[----:B--2---:R-:W-:-:S04]  /*0c70*/  @!P1 FSETP.GT.AND P2, PT, R9, R2, PT ;  /* 0x000000020900920b */ /* 0x004fc80003f44000 */
[----:B------:R-:W-:-:S04]  /*0c80*/  @!P1 FSEL R2, R9, R2, P2 ;  /* 0x0000000209029208 */ /* 0x000fc80001000000 */
[----:B---3--:R-:W-:-:S04]  /*0c90*/  @!P0 FSETP.GT.AND P1, PT, R13, R2, PT ;  /* 0x000000020d00820b */ /* 0x008fc80003f24000 */
[----:B------:R-:W-:-:S09]  /*0ca0*/  @!P0 FSEL R2, R13, R2, P1 ;  /* 0x000000020d028208 */ /* 0x000fd20000800000 */
.L_x_22:
[----:B------:R-:W-:Y:S05]  /*0cb0*/  BRA.U !UP3, `(.L_x_20) ;  /* 0x000000010b387547 */ /* 0x000fea000b800000 */
[----:B------:R-:W0:Y:S01]  /*0cc0*/  LDCU UR9, c[0x0][0x398] ;  /* 0x00007300ff0977ac */ /* 0x000e220008000800 */
[----:B------:R-:W-:Y:S01]  /*0cd0*/  IMAD R9, R3, R10, UR5 ;  /* 0x0000000503097e24 */ /* 0x000fe2000f8e020a */
[----:B------:R-:W-:Y:S01]  /*0ce0*/  BSSY.RECONVERGENT B0, `(.L_x_20) ;  /* 0x000000b000007945 */ /* 0x000fe20003800200 */
[----:B------:R-:W1:Y:S03]  /*0cf0*/  LDCU UR12, c[0x0][0x394] ;  /* 0x00007280ff0c77ac */ /* 0x000e660008000800 */
[----:B0-----:R-:W-:-:S04]  /*0d00*/  ISETP.GE.AND P0, PT, R9, UR9, PT ;  /* 0x0000000909007c0c */ /* 0x001fc8000bf06270 */
[----:B-1----:R-:W-:-:S13]  /*0d10*/  ISETP.GE.OR P0, PT, R11, UR12, P0 ;  /* 0x0000000c0b007c0c */ /* 0x002fda0008706670 */
[----:B------:R-:W-:Y:S05]  /*0d20*/  @P0 BRA `(.L_x_23) ;  /* 0x0000000000180947 */ /* 0x000fea0003800000 */
[----:B------:R-:W0:Y:S01]  /*0d30*/  LDC.64 R6, c[0x0][0x380] ;  /* 0x0000e000ff067b82 */ /* 0x000e220000000a00 */
[----:B------:R-:W-:-:S04]  /*0d40*/  IMAD R9, R4, UR9, R9 ;  /* 0x0000000904097c24 */ /* 0x000fc8000f8e0209 */
[----:B0-----:R-:W-:-:S06]  /*0d50*/  IMAD.WIDE R6, R9, 0x4, R6 ;  /* 0x0000000409067825 */ /* 0x001fcc00078e0206 */
[----:B------:R-:W2:Y:S02]  /*0d60*/  LDG.E R7, desc[UR10][R6.64] ;  /* 0x0000000a06077981 */ /* 0x000ea4000c1e1900 */
[----:B--2---:R-:W-:-:S04]  /*0d70*/  FSETP.GT.AND P0, PT, R7, R2, PT ;  /* 0x000000020700720b */ /* 0x004fc80003f04000 */
[----:B------:R-:W-:-:S09]  /*0d80*/  FSEL R2, R7, R2, P0 ;  /* 0x0000000207027208 */ /* 0x000fd20000000000 */
.L_x_23:
[----:B------:R-:W-:Y:S05]  /*0d90*/  BSYNC.RECONVERGENT B0 ;  /* 0x0000000000007941 */ /* 0x000fea0003800200 */
.L_x_20:
[----:B------:R-:W-:Y:S05]  /*0da0*/  BRA.U UP0, `(.L_x_24) ;  /* 0xfffffff500f47547 */ /* 0x000fea000b83ffff */
.L_x_17:
        /* <DEDUP_REMOVED lines=8> */
.L_x_25:
        /* <DEDUP_REMOVED lines=13> */
.L_x_30:


//--------------------- .text._Z17add_bias_and_reluPfS_iii --------------------------
	.section	.text._Z17add_bias_and_reluPfS_iii,"ax",@progbits
	.align	128
        .global         _Z17add_bias_and_reluPfS_iii
        .type           _Z17add_bias_and_reluPfS_iii,@function
        .size           _Z17add_bias_and_reluPfS_iii,(.L_x_31 - _Z17add_bias_and_reluPfS_iii)
        .other          _Z17add_bias_and_reluPfS_iii,@"STO_CUDA_ENTRY STV_DEFAULT"
_Z17add_bias_and_reluPfS_iii:
.text._Z17add_bias_and_reluPfS_iii:
[----:B------:R-:W-:Y:S01]  /*0000*/  LDC R1, c[0x0][0x37c] ;  /* 0x0000df00ff017b82 */ /* 0x000fe20000000800 */
[----:B------:R-:W0:Y:S07]  /*0010*/  S2R R0, SR_TID.X ;  /* 0x0000000000007919 */ /* 0x000e2e0000002100 */
[----:B------:R-:W0:Y:S01]  /*0020*/  S2UR UR6, SR_CTAID.X ;  /* 0x00000000000679c3 */ /* 0x000e220000002500 */
[----:B------:R-:W1:Y:S07]  /*0030*/  LDCU.64 UR4, c[0x0][0x390] ;  /* 0x00007200ff0477ac */ /* 0x000e6e0008000a00 */
        /* <DEDUP_REMOVED lines=9> */
[----:B------:R-:W0:Y:S03]  /*00d0*/  LDCU.64 UR6, c[0x0][0x358] ;  /* 0x00006b00ff0677ac */ /* 0x000e260008000a00 */
[----:B------:R-:W-:-:S04]  /*00e0*/  IABS R5, R0 ;  /* 0x0000000000057213 */ /* 0x000fc80000000000 */
[----:B------:R-:W1:Y:S08]  /*00f0*/  I2F.RP R4, R5 ;  /* 0x0000000500047306 */ /* 0x000e700000209400 */
[----:B-1----:R-:W1:Y:S02]  /*0100*/  MUFU.RCP R4, R4 ;  /* 0x0000000400047308 */ /* 0x002e640000001000 */
[----:B-1----:R-:W-:-:S06]  /*0110*/  VIADD R2, R4, 0xffffffe ;  /* 0x0ffffffe04027836 */ /* 0x002fcc0000000000 */
[----:B------:R1:W2:Y:S02]  /*0120*/  F2I.FTZ.U32.TRUNC.NTZ R3, R2 ;  /* 0x0000000200037305 */ /* 0x0002a4000021f000 */
[----:B-1----:R-:W-:Y:S02]  /*0130*/  HFMA2 R2, -RZ, RZ, 0, 0 ;  /* 0x00000000ff027431 */ /* 0x002fe400000001ff */
[----:B--2---:R-:W-:-:S04]  /*0140*/  IMAD.MOV R6, RZ, RZ, -R3 ;  /* 0x000000ffff067224 */ /* 0x004fc800078e0a03 */
[----:B------:R-:W-:Y:S01]  /*0150*/  IMAD R9, R6, R5, RZ ;  /* 0x0000000506097224 */ /* 0x000fe200078e02ff */
[----:B------:R-:W-:-:S03]  /*0160*/  IABS R6, R0 ;  /* 0x0000000000067213 */ /* 0x000fc60000000000 */
[----:B------:R-:W-:-:S04]  /*0170*/  IMAD.HI.U32 R3, R3, R9, R2 ;  /* 0x0000000903037227 */ /* 0x000fc800078e0002 */
[----:B------:R-:W-:Y:S02]  /*0180*/  IMAD.MOV R9, RZ, RZ, -R6 ;  /* 0x000000ffff097224 */ /* 0x000fe400078e0a06 */
[----:B------:R-:W-:-:S04]  /*0190*/  IMAD.HI.U32 R6, R3, R8, RZ ;  /* 0x0000000803067227 */ /* 0x000fc800078e00ff */
[----:B------:R-:W-:Y:S01]  /*01a0*/  IMAD R2, R6, R9, R8 ;  /* 0x0000000906027224 */ /* 0x000fe200078e0208 */
[----:B------:R-:W-:-:S04]  /*01b0*/  LOP3.LUT R8, R7, R0, RZ, 0x3c, !PT ;  /* 0x0000000007087212 */ /* 0x000fc800078e3cff */
[----:B------:R-:W-:Y:S02]  /*01c0*/  ISETP.GT.U32.AND P2, PT, R5, R2, PT ;  /* 0x000000020500720c */ /* 0x000fe40003f44070 */
[----:B------:R-:W-:-:S11]  /*01d0*/  ISETP.GE.AND P1, PT, R8, RZ, PT ;  /* 0x000000ff0800720c */ /* 0x000fd60003f26270 */
[-C--:B------:R-:W-:Y:S01]  /*01e0*/  @!P2 IADD3 R2, PT, PT, R2, -R5.reuse, RZ ;  /* 0x800000050202a210 */ /* 0x080fe20007ffe0ff */
[----:B------:R-:W-:Y:S01]  /*01f0*/  @!P2 VIADD R6, R6, 0x1 ;  /* 0x000000010606a836 */ /* 0x000fe20000000000 */
[----:B------:R-:W-:Y:S02]  /*0200*/  ISETP.NE.AND P2, PT, R0, RZ, PT ;  /* 0x000000ff0000720c */ /* 0x000fe40003f45270 */
[----:B------:R-:W-:Y:S02]  /*0210*/  ISETP.GE.U32.AND P0, PT, R2, R5, PT ;  /* 0x000000050200720c */ /* 0x000fe40003f06070 */
[----:B------:R-:W1:Y:S08]  /*0220*/  LDC.64 R2, c[0x0][0x388] ;  /* 0x0000e200ff027b82 */ /* 0x000e700000000a00 */
[----:B------:R-:W2:Y:S03]  /*0230*/  LDC.64 R4, c[0x0][0x380] ;  /* 0x0000e000ff047b82 */ /* 0x000ea60000000a00 */
[----:B------:R-:W-:-:S04]  /*0240*/  @P0 IADD3 R6, PT, PT, R6, 0x1, RZ ;  /* 0x0000000106060810 */ /* 0x000fc80007ffe0ff */
[----:B------:R-:W-:Y:S02]  /*0250*/  @!P1 IADD3 R6, PT, PT, -R6, RZ, RZ ;  /* 0x000000ff06069210 */ /* 0x000fe40007ffe1ff */
[----:B------:R-:W-:-:S05]  /*0260*/  @!P2 LOP3.LUT R6, RZ, R0, RZ, 0x33, !PT ;  /* 0x00000000ff06a212 */ /* 0x000fca00078e33ff */
[----:B-1----:R-:W-:-:S06]  /*0270*/  IMAD.WIDE R2, R6, 0x4, R2 ;  /* 0x0000000406027825 */ /* 0x002fcc00078e0202 */
[----:B0-----:R-:W3:Y:S01]  /*0280*/  LDG.E R2, desc[UR6][R2.64] ;  /* 0x0000000602027981 */ /* 0x001ee2000c1e1900 */
[----:B--2---:R-:W-:-:S05]  /*0290*/  IMAD.WIDE R4, R7, 0x4, R4 ;  /* 0x0000000407047825 */ /* 0x004fca00078e0204 */
[----:B------:R-:W3:Y:S02]  /*02a0*/  LDG.E R7, desc[UR6][R4.64] ;  /* 0x0000000604077981 */ /* 0x000ee4000c1e1900 */
[----:B---3--:R-:W-:-:S05]  /*02b0*/  FADD R7, R2, R7 ;  /* 0x0000000702077221 */ /* 0x008fca0000000000 */
[----:B------:R-:W-:-:S05]  /*02c0*/  FMNMX R7, RZ, R7, !PT ;  /* 0x00000007ff077209 */ /* 0x000fca0007800000 */
[----:B------:R-:W-:Y:S01]  /*02d0*/  STG.E desc[UR6][R4.64], R7 ;  /* 0x0000000704007986 */ /* 0x000fe2000c101906 */
[----:B------:R-:W-:Y:S05]  /*02e0*/  EXIT ;  /* 0x000000000000794d */ /* 0x000fea0003800000 */
.L_x_26:
        /* <DEDUP_REMOVED lines=9> */
.L_x_31:


//--------------------- .text._Z13activate_reluPfi --------------------------
	.section	.text._Z13activate_reluPfi,"ax",@progbits
	.align	128
        .global         _Z13activate_reluPfi
        .type           _Z13activate_reluPfi,@function
        .size           _Z13activate_reluPfi,(.L_x_32 - _Z13activate_reluPfi)
        .other          _Z13activate_reluPfi,@"STO_CUDA_ENTRY STV_DEFAULT"
_Z13activate_reluPfi:
.text._Z13activate_reluPfi:
        /* <DEDUP_REMOVED lines=10> */
[----:B0-----:R-:W-:-:S05]  /*00a0*/  IMAD.WIDE R2, R5, 0x4, R2 ;  /* 0x0000000405027825 */ /* 0x001fca00078e0202 */
[----:B-1----:R-:W2:Y:S02]  /*00b0*/  LDG.E R0, desc[UR4][R2.64] ;  /* 0x0000000402007981 */ /* 0x002ea4000c1e1900 */
[----:B--2---:R-:W-:-:S05]  /*00c0*/  FMNMX R5, RZ, R0, !PT ;  /* 0x00000000ff057209 */ /* 0x004fca0007800000 */
[----:B------:R-:W-:Y:S01]  /*00d0*/  STG.E desc[UR4][R2.64], R5 ;  /* 0x0000000502007986 */ /* 0x000fe2000c101904 */
[----:B------:R-:W-:Y:S05]  /*00e0*/  EXIT ;  /* 0x000000000000794d */ /* 0x000fea0003800000 */
.L_x_27:
        /* <DEDUP_REMOVED lines=9> */
.L_x_32:


//--------------------- .nv.shared.reserved.0     --------------------------
	.section	.nv.shared.reserved.0,"aw",@nobits
	.weak		__nv_reservedSMEM_offset_0_alias
	.size		__nv_reservedSMEM_offset_0_alias, 0, 64
	.other		__nv_reservedSMEM_offset_0_alias,@"STO_CUDA_RESERVED_SHARED STV_DEFAULT"
__nv_reservedSMEM_offset_0_alias:
	.zero		0
	.zero		64


//--------------------- .nv.constant0._Z11dense_layerPfS_S_S_ii --------------------------
	.section	.nv.constant0._Z11dense_layerPfS_S_S_ii,"a",@progbits
	.sectionflags	@""
	.align	4
.nv.constant0._Z11dense_layerPfS_S_S_ii:
	.zero		936


//--------------------- .nv.constant0._Z21convolution_operationPfS_S_iiiiiiiii --------------------------
	.section	.nv.constant0._Z21convolution_operationPfS_S_iiiiiiiii,"a",@progbits
	.sectionflags	@""
	.align	4
.nv.constant0._Z21convolution_operationPfS_S_iiiiiiiii:
	.zero		956


//--------------------- .nv.constant0._Z17pooling_operationPfS_iiiiiii --------------------------
	.section	.nv.constant0._Z17pooling_operationPfS_iiiiiii,"a",@progbits
	.sectionflags	@""
	.align	4
.nv.constant0._Z17pooling_operationPfS_iiiiiii:
	.zero		940


//--------------------- .nv.constant0._Z17add_bias_and_reluPfS_iii --------------------------
	.section	.nv.constant0._Z17add_bias_and_reluPfS_iii,"a",@progbits
	.sectionflags	@""
	.align	4
.nv.constant0._Z17add_bias_and_reluPfS_iii:
	.zero		924


//--------------------- .nv.constant0._Z13activate_reluPfi --------------------------
	.section	.nv.constant0._Z13activate_reluPfi,"a",@progbits
	.sectionflags	@""
	.align	4
.nv.constant0._Z13activate_reluPfi:
	.zero		908


//--------------------- SYMBOLS --------------------------

	.type		.nv.reservedSmem.offset0,@object
	.size		.nv.reservedSmem.offset0,0x4
